//
// Generated by NVIDIA NVVM Compiler
//
// Compiler Build ID: CL-36424714
// Cuda compilation tools, release 13.0, V13.0.88
// Based on NVVM 20.0.0
//

.version 9.0
.target sm_100
.address_size 64

	// .globl	_Z25distanceCalculationKernelPKfS0_iiPfS1_
.global .align 1 .b8 _ZN34_INTERNAL_5f48266f_4_k_cu_580d96b84cuda3std3__45__cpo5beginE[1];
.global .align 1 .b8 _ZN34_INTERNAL_5f48266f_4_k_cu_580d96b84cuda3std3__45__cpo3endE[1];
.global .align 1 .b8 _ZN34_INTERNAL_5f48266f_4_k_cu_580d96b84cuda3std3__45__cpo6cbeginE[1];
.global .align 1 .b8 _ZN34_INTERNAL_5f48266f_4_k_cu_580d96b84cuda3std3__45__cpo4cendE[1];
.global .align 1 .b8 _ZN34_INTERNAL_5f48266f_4_k_cu_580d96b84cuda3std3__45__cpo6rbeginE[1];
.global .align 1 .b8 _ZN34_INTERNAL_5f48266f_4_k_cu_580d96b84cuda3std3__45__cpo4rendE[1];
.global .align 1 .b8 _ZN34_INTERNAL_5f48266f_4_k_cu_580d96b84cuda3std3__45__cpo7crbeginE[1];
.global .align 1 .b8 _ZN34_INTERNAL_5f48266f_4_k_cu_580d96b84cuda3std3__45__cpo5crendE[1];
.global .align 1 .b8 _ZN34_INTERNAL_5f48266f_4_k_cu_580d96b84cuda3std3__436_GLOBAL__N__5f48266f_4_k_cu_580d96b86ignoreE[1];
.global .align 1 .b8 _ZN34_INTERNAL_5f48266f_4_k_cu_580d96b84cuda3std3__419piecewise_constructE[1];
.global .align 1 .b8 _ZN34_INTERNAL_5f48266f_4_k_cu_580d96b84cuda3std3__48in_placeE[1];
.global .align 1 .b8 _ZN34_INTERNAL_5f48266f_4_k_cu_580d96b84cuda3std3__420unreachable_sentinelE[1];
.global .align 1 .b8 _ZN34_INTERNAL_5f48266f_4_k_cu_580d96b84cuda3std3__47nulloptE[1];
.global .align 1 .b8 _ZN34_INTERNAL_5f48266f_4_k_cu_580d96b84cuda3std3__48unexpectE[1];
.global .align 1 .b8 _ZN34_INTERNAL_5f48266f_4_k_cu_580d96b84cuda3std6ranges3__45__cpo4swapE[1];
.global .align 1 .b8 _ZN34_INTERNAL_5f48266f_4_k_cu_580d96b84cuda3std6ranges3__45__cpo9iter_moveE[1];
.global .align 1 .b8 _ZN34_INTERNAL_5f48266f_4_k_cu_580d96b84cuda3std6ranges3__45__cpo5beginE[1];
.global .align 1 .b8 _ZN34_INTERNAL_5f48266f_4_k_cu_580d96b84cuda3std6ranges3__45__cpo3endE[1];
.global .align 1 .b8 _ZN34_INTERNAL_5f48266f_4_k_cu_580d96b84cuda3std6ranges3__45__cpo6cbeginE[1];
.global .align 1 .b8 _ZN34_INTERNAL_5f48266f_4_k_cu_580d96b84cuda3std6ranges3__45__cpo4cendE[1];
.global .align 1 .b8 _ZN34_INTERNAL_5f48266f_4_k_cu_580d96b84cuda3std6ranges3__45__cpo7advanceE[1];
.global .align 1 .b8 _ZN34_INTERNAL_5f48266f_4_k_cu_580d96b84cuda3std6ranges3__45__cpo9iter_swapE[1];
.global .align 1 .b8 _ZN34_INTERNAL_5f48266f_4_k_cu_580d96b84cuda3std6ranges3__45__cpo4nextE[1];
.global .align 1 .b8 _ZN34_INTERNAL_5f48266f_4_k_cu_580d96b84cuda3std6ranges3__45__cpo4prevE[1];
.global .align 1 .b8 _ZN34_INTERNAL_5f48266f_4_k_cu_580d96b84cuda3std6ranges3__45__cpo4dataE[1];
.global .align 1 .b8 _ZN34_INTERNAL_5f48266f_4_k_cu_580d96b84cuda3std6ranges3__45__cpo5cdataE[1];
.global .align 1 .b8 _ZN34_INTERNAL_5f48266f_4_k_cu_580d96b84cuda3std6ranges3__45__cpo4sizeE[1];
.global .align 1 .b8 _ZN34_INTERNAL_5f48266f_4_k_cu_580d96b84cuda3std6ranges3__45__cpo5ssizeE[1];
.global .align 1 .b8 _ZN34_INTERNAL_5f48266f_4_k_cu_580d96b84cuda3std6ranges3__45__cpo8distanceE[1];
.global .align 1 .b8 _ZN34_INTERNAL_5f48266f_4_k_cu_580d96b86thrust24THRUST_300001_SM_1000_NS8cuda_cub3parE[1];
.global .align 1 .b8 _ZN34_INTERNAL_5f48266f_4_k_cu_580d96b86thrust24THRUST_300001_SM_1000_NS8cuda_cub10par_nosyncE[1];
.global .align 1 .b8 _ZN34_INTERNAL_5f48266f_4_k_cu_580d96b86thrust24THRUST_300001_SM_1000_NS6system6detail10sequential3seqE[1];
.global .align 1 .b8 _ZN34_INTERNAL_5f48266f_4_k_cu_580d96b86thrust24THRUST_300001_SM_1000_NS12placeholders2_1E[1];
.global .align 1 .b8 _ZN34_INTERNAL_5f48266f_4_k_cu_580d96b86thrust24THRUST_300001_SM_1000_NS12placeholders2_2E[1];
.global .align 1 .b8 _ZN34_INTERNAL_5f48266f_4_k_cu_580d96b86thrust24THRUST_300001_SM_1000_NS12placeholders2_3E[1];
.global .align 1 .b8 _ZN34_INTERNAL_5f48266f_4_k_cu_580d96b86thrust24THRUST_300001_SM_1000_NS12placeholders2_4E[1];
.global .align 1 .b8 _ZN34_INTERNAL_5f48266f_4_k_cu_580d96b86thrust24THRUST_300001_SM_1000_NS12placeholders2_5E[1];
.global .align 1 .b8 _ZN34_INTERNAL_5f48266f_4_k_cu_580d96b86thrust24THRUST_300001_SM_1000_NS12placeholders2_6E[1];
.global .align 1 .b8 _ZN34_INTERNAL_5f48266f_4_k_cu_580d96b86thrust24THRUST_300001_SM_1000_NS12placeholders2_7E[1];
.global .align 1 .b8 _ZN34_INTERNAL_5f48266f_4_k_cu_580d96b86thrust24THRUST_300001_SM_1000_NS12placeholders2_8E[1];
.global .align 1 .b8 _ZN34_INTERNAL_5f48266f_4_k_cu_580d96b86thrust24THRUST_300001_SM_1000_NS12placeholders2_9E[1];
.global .align 1 .b8 _ZN34_INTERNAL_5f48266f_4_k_cu_580d96b86thrust24THRUST_300001_SM_1000_NS12placeholders3_10E[1];
.global .align 1 .b8 _ZN34_INTERNAL_5f48266f_4_k_cu_580d96b86thrust24THRUST_300001_SM_1000_NS3seqE[1];

.visible .entry _Z25distanceCalculationKernelPKfS0_iiPfS1_(
	.param .u64 .ptr .align 1 _Z25distanceCalculationKernelPKfS0_iiPfS1__param_0,
	.param .u64 .ptr .align 1 _Z25distanceCalculationKernelPKfS0_iiPfS1__param_1,
	.param .u32 _Z25distanceCalculationKernelPKfS0_iiPfS1__param_2,
	.param .u32 _Z25distanceCalculationKernelPKfS0_iiPfS1__param_3,
	.param .u64 .ptr .align 1 _Z25distanceCalculationKernelPKfS0_iiPfS1__param_4,
	.param .u64 .ptr .align 1 _Z25distanceCalculationKernelPKfS0_iiPfS1__param_5
)
{
	.reg .pred 	%p<16>;
	.reg .b32 	%r<20>;
	.reg .b32 	%f<154>;
	.reg .b64 	%rd<23>;

	ld.param.u64 	%rd5, [_Z25distanceCalculationKernelPKfS0_iiPfS1__param_0];
	ld.param.u64 	%rd8, [_Z25distanceCalculationKernelPKfS0_iiPfS1__param_1];
	ld.param.u32 	%r9, [_Z25distanceCalculationKernelPKfS0_iiPfS1__param_2];
	ld.param.u32 	%r8, [_Z25distanceCalculationKernelPKfS0_iiPfS1__param_3];
	ld.param.u64 	%rd6, [_Z25distanceCalculationKernelPKfS0_iiPfS1__param_4];
	ld.param.u64 	%rd7, [_Z25distanceCalculationKernelPKfS0_iiPfS1__param_5];
	cvta.to.global.u64 	%rd1, %rd8;
	mov.u32 	%r10, %ctaid.x;
	mov.u32 	%r11, %ntid.x;
	mov.u32 	%r12, %tid.x;
	mad.lo.s32 	%r1, %r10, %r11, %r12;
	setp.ge.s32 	%p1, %r1, %r9;
	@%p1 bra 	$L__BB0_17;
	cvta.to.global.u64 	%rd9, %rd5;
	shl.b32 	%r2, %r1, 1;
	mul.wide.s32 	%rd10, %r2, 4;
	add.s64 	%rd11, %rd9, %rd10;
	ld.global.f32 	%f1, [%rd11];
	ld.global.f32 	%f2, [%rd11+4];
	setp.lt.s32 	%p2, %r8, 1;
	mov.f32 	%f152, 0f00000000;
	mov.f32 	%f151, 0f7F800000;
	mov.f32 	%f153, %f152;
	@%p2 bra 	$L__BB0_16;
	setp.eq.s32 	%p3, %r8, 1;
	mov.f32 	%f151, 0f7F800000;
	mov.f32 	%f153, 0f00000000;
	mov.b64 	%rd22, 0;
	mov.f32 	%f152, %f153;
	@%p3 bra 	$L__BB0_12;
	and.b32  	%r14, %r8, 2147483646;
	neg.s32 	%r19, %r14;
	mov.f32 	%f151, 0f7F800000;
	mov.f32 	%f153, 0f00000000;
	mov.b32 	%r18, 0;
$L__BB0_4:
	mul.wide.u32 	%rd13, %r18, 4;
	add.s64 	%rd2, %rd1, %rd13;
	ld.global.f32 	%f6, [%rd2];
	ld.global.f32 	%f7, [%rd2+4];
	ld.global.f32 	%f8, [%rd2+8];
	ld.global.f32 	%f9, [%rd2+12];
	sub.f32 	%f10, %f8, %f6;
	sub.f32 	%f11, %f9, %f7;
	mul.f32 	%f64, %f11, %f11;
	fma.rn.f32 	%f65, %f10, %f10, %f64;
	sqrt.rn.f32 	%f12, %f65;
	setp.eq.f32 	%p4, %f12, 0f00000000;
	@%p4 bra 	$L__BB0_7;
	div.rn.f32 	%f66, %f10, %f12;
	div.rn.f32 	%f67, %f11, %f12;
	sub.f32 	%f68, %f1, %f6;
	sub.f32 	%f69, %f2, %f7;
	mul.f32 	%f70, %f69, %f67;
	fma.rn.f32 	%f71, %f68, %f66, %f70;
	min.f32 	%f72, %f71, %f12;
	max.f32 	%f73, %f72, 0f00000000;
	fma.rn.f32 	%f13, %f66, %f73, %f6;
	fma.rn.f32 	%f14, %f67, %f73, %f7;
	sub.f32 	%f74, %f1, %f13;
	sub.f32 	%f75, %f2, %f14;
	mul.f32 	%f76, %f75, %f75;
	fma.rn.f32 	%f77, %f74, %f74, %f76;
	sqrt.rn.f32 	%f15, %f77;
	setp.geu.f32 	%p5, %f15, %f151;
	@%p5 bra 	$L__BB0_7;
	sub.f32 	%f78, %f13, %f6;
	sub.f32 	%f79, %f14, %f7;
	mul.f32 	%f80, %f79, %f79;
	fma.rn.f32 	%f81, %f78, %f78, %f80;
	sqrt.rn.f32 	%f82, %f81;
	sub.f32 	%f83, %f13, %f8;
	sub.f32 	%f84, %f14, %f9;
	mul.f32 	%f85, %f84, %f84;
	fma.rn.f32 	%f86, %f83, %f83, %f85;
	sqrt.rn.f32 	%f87, %f86;
	setp.lt.f32 	%p6, %f82, %f87;
	selp.f32 	%f152, %f6, %f8, %p6;
	selp.f32 	%f153, %f7, %f9, %p6;
	mov.f32 	%f151, %f15;
$L__BB0_7:
	ld.global.f32 	%f21, [%rd2+16];
	ld.global.f32 	%f22, [%rd2+20];
	ld.global.f32 	%f23, [%rd2+24];
	ld.global.f32 	%f24, [%rd2+28];
	sub.f32 	%f25, %f23, %f21;
	sub.f32 	%f26, %f24, %f22;
	mul.f32 	%f88, %f26, %f26;
	fma.rn.f32 	%f89, %f25, %f25, %f88;
	sqrt.rn.f32 	%f27, %f89;
	setp.eq.f32 	%p7, %f27, 0f00000000;
	@%p7 bra 	$L__BB0_10;
	div.rn.f32 	%f90, %f25, %f27;
	div.rn.f32 	%f91, %f26, %f27;
	sub.f32 	%f92, %f1, %f21;
	sub.f32 	%f93, %f2, %f22;
	mul.f32 	%f94, %f93, %f91;
	fma.rn.f32 	%f95, %f92, %f90, %f94;
	min.f32 	%f96, %f95, %f27;
	max.f32 	%f97, %f96, 0f00000000;
	fma.rn.f32 	%f28, %f90, %f97, %f21;
	fma.rn.f32 	%f29, %f91, %f97, %f22;
	sub.f32 	%f98, %f1, %f28;
	sub.f32 	%f99, %f2, %f29;
	mul.f32 	%f100, %f99, %f99;
	fma.rn.f32 	%f101, %f98, %f98, %f100;
	sqrt.rn.f32 	%f30, %f101;
	setp.geu.f32 	%p8, %f30, %f151;
	@%p8 bra 	$L__BB0_10;
	sub.f32 	%f102, %f28, %f21;
	sub.f32 	%f103, %f29, %f22;
	mul.f32 	%f104, %f103, %f103;
	fma.rn.f32 	%f105, %f102, %f102, %f104;
	sqrt.rn.f32 	%f106, %f105;
	sub.f32 	%f107, %f28, %f23;
	sub.f32 	%f108, %f29, %f24;
	mul.f32 	%f109, %f108, %f108;
	fma.rn.f32 	%f110, %f107, %f107, %f109;
	sqrt.rn.f32 	%f111, %f110;
	setp.lt.f32 	%p9, %f106, %f111;
	selp.f32 	%f152, %f21, %f23, %p9;
	selp.f32 	%f153, %f22, %f24, %p9;
	mov.f32 	%f151, %f30;
$L__BB0_10:
	add.s32 	%r19, %r19, 2;
	add.s32 	%r18, %r18, 8;
	setp.ne.s32 	%p10, %r19, 0;
	@%p10 bra 	$L__BB0_4;
	shl.b32 	%r15, %r8, 2;
	and.b32  	%r16, %r15, -8;
	cvt.u64.u32 	%rd22, %r16;
$L__BB0_12:
	and.b32  	%r17, %r8, 1;
	setp.eq.b32 	%p11, %r17, 1;
	not.pred 	%p12, %p11;
	@%p12 bra 	$L__BB0_16;
	shl.b64 	%rd14, %rd22, 2;
	add.s64 	%rd15, %rd1, %rd14;
	ld.global.f32 	%f42, [%rd15];
	ld.global.f32 	%f43, [%rd15+4];
	ld.global.f32 	%f44, [%rd15+8];
	ld.global.f32 	%f45, [%rd15+12];
	sub.f32 	%f46, %f44, %f42;
	sub.f32 	%f47, %f45, %f43;
	mul.f32 	%f112, %f47, %f47;
	fma.rn.f32 	%f113, %f46, %f46, %f112;
	sqrt.rn.f32 	%f48, %f113;
	setp.eq.f32 	%p13, %f48, 0f00000000;
	@%p13 bra 	$L__BB0_16;
	div.rn.f32 	%f114, %f46, %f48;
	div.rn.f32 	%f115, %f47, %f48;
	sub.f32 	%f116, %f1, %f42;
	sub.f32 	%f117, %f2, %f43;
	mul.f32 	%f118, %f117, %f115;
	fma.rn.f32 	%f119, %f116, %f114, %f118;
	min.f32 	%f120, %f119, %f48;
	max.f32 	%f121, %f120, 0f00000000;
	fma.rn.f32 	%f49, %f114, %f121, %f42;
	fma.rn.f32 	%f50, %f115, %f121, %f43;
	sub.f32 	%f122, %f1, %f49;
	sub.f32 	%f123, %f2, %f50;
	mul.f32 	%f124, %f123, %f123;
	fma.rn.f32 	%f125, %f122, %f122, %f124;
	sqrt.rn.f32 	%f51, %f125;
	setp.geu.f32 	%p14, %f51, %f151;
	@%p14 bra 	$L__BB0_16;
	sub.f32 	%f126, %f49, %f42;
	sub.f32 	%f127, %f50, %f43;
	mul.f32 	%f128, %f127, %f127;
	fma.rn.f32 	%f129, %f126, %f126, %f128;
	sqrt.rn.f32 	%f130, %f129;
	sub.f32 	%f131, %f49, %f44;
	sub.f32 	%f132, %f50, %f45;
	mul.f32 	%f133, %f132, %f132;
	fma.rn.f32 	%f134, %f131, %f131, %f133;
	sqrt.rn.f32 	%f135, %f134;
	setp.lt.f32 	%p15, %f130, %f135;
	selp.f32 	%f152, %f42, %f44, %p15;
	selp.f32 	%f153, %f43, %f45, %p15;
	mov.f32 	%f151, %f51;
$L__BB0_16:
	cvta.to.global.u64 	%rd16, %rd6;
	mul.wide.s32 	%rd17, %r1, 4;
	add.s64 	%rd18, %rd16, %rd17;
	st.global.f32 	[%rd18], %f151;
	cvta.to.global.u64 	%rd19, %rd7;
	add.s64 	%rd21, %rd19, %rd10;
	st.global.f32 	[%rd21], %f152;
	st.global.f32 	[%rd21+4], %f153;
$L__BB0_17:
	ret;

}
	// .globl	_ZN3cub18CUB_300001_SM_10006detail11EmptyKernelIvEEvv
.visible .entry _ZN3cub18CUB_300001_SM_10006detail11EmptyKernelIvEEvv()
{


	ret;

}
	// .globl	_ZN3cub18CUB_300001_SM_10006detail8for_each13static_kernelINS2_12policy_hub_t12policy_500_tEmN6thrust24THRUST_300001_SM_1000_NS8cuda_cub20__uninitialized_fill7functorINS7_10device_ptrIfEEfEEEEvT0_T1_
.visible .entry _ZN3cub18CUB_300001_SM_10006detail8for_each13static_kernelINS2_12policy_hub_t12policy_500_tEmN6thrust24THRUST_300001_SM_1000_NS8cuda_cub20__uninitialized_fill7functorINS7_10device_ptrIfEEfEEEEvT0_T1_(
	.param .u64 _ZN3cub18CUB_300001_SM_10006detail8for_each13static_kernelINS2_12policy_hub_t12policy_500_tEmN6thrust24THRUST_300001_SM_1000_NS8cuda_cub20__uninitialized_fill7functorINS7_10device_ptrIfEEfEEEEvT0_T1__param_0,
	.param .align 8 .b8 _ZN3cub18CUB_300001_SM_10006detail8for_each13static_kernelINS2_12policy_hub_t12policy_500_tEmN6thrust24THRUST_300001_SM_1000_NS8cuda_cub20__uninitialized_fill7functorINS7_10device_ptrIfEEfEEEEvT0_T1__param_1[16]
)
.maxntid 256
{
	.reg .pred 	%p<4>;
	.reg .b16 	%rs<5>;
	.reg .b32 	%r<10>;
	.reg .b32 	%f<3>;
	.reg .b64 	%rd<16>;

	ld.param.f32 	%f2, [_ZN3cub18CUB_300001_SM_10006detail8for_each13static_kernelINS2_12policy_hub_t12policy_500_tEmN6thrust24THRUST_300001_SM_1000_NS8cuda_cub20__uninitialized_fill7functorINS7_10device_ptrIfEEfEEEEvT0_T1__param_1+8];
	ld.param.u64 	%rd4, [_ZN3cub18CUB_300001_SM_10006detail8for_each13static_kernelINS2_12policy_hub_t12policy_500_tEmN6thrust24THRUST_300001_SM_1000_NS8cuda_cub20__uninitialized_fill7functorINS7_10device_ptrIfEEfEEEEvT0_T1__param_1];
	ld.param.u64 	%rd5, [_ZN3cub18CUB_300001_SM_10006detail8for_each13static_kernelINS2_12policy_hub_t12policy_500_tEmN6thrust24THRUST_300001_SM_1000_NS8cuda_cub20__uninitialized_fill7functorINS7_10device_ptrIfEEfEEEEvT0_T1__param_0];
	mov.u32 	%r7, %ctaid.x;
	mul.wide.u32 	%rd1, %r7, 512;
	sub.s64 	%rd2, %rd5, %rd1;
	setp.lt.u64 	%p1, %rd2, 512;
	@%p1 bra 	$L__BB2_2;
	mov.u32 	%r9, %tid.x;
	cvta.to.global.u64 	%rd11, %rd4;
	cvt.u64.u32 	%rd12, %r9;
	add.s64 	%rd13, %rd1, %rd12;
	shl.b64 	%rd14, %rd13, 2;
	add.s64 	%rd15, %rd11, %rd14;
	st.global.f32 	[%rd15], %f2;
	st.global.f32 	[%rd15+1024], %f2;
	bra.uni 	$L__BB2_6;
$L__BB2_2:
	cvta.to.global.u64 	%rd6, %rd4;
	mov.u32 	%r1, %tid.x;
	cvt.u64.u32 	%rd7, %r1;
	setp.le.u64 	%p2, %rd2, %rd7;
	add.s64 	%rd8, %rd1, %rd7;
	shl.b64 	%rd9, %rd8, 2;
	add.s64 	%rd3, %rd6, %rd9;
	@%p2 bra 	$L__BB2_4;
	st.global.f32 	[%rd3], %f2;
$L__BB2_4:
	add.s32 	%r8, %r1, 256;
	cvt.u64.u32 	%rd10, %r8;
	setp.le.u64 	%p3, %rd2, %rd10;
	@%p3 bra 	$L__BB2_6;
	st.global.f32 	[%rd3+1024], %f2;
$L__BB2_6:
	ret;

}


// ===== COMPILED SASS (sm_100) =====

	.target	sm_100

	.elftype	@"ET_EXEC"


//--------------------- .note.nv.tkinfo           --------------------------
	.section	.note.nv.tkinfo,"",@"SHT_NOTE"
	.sectionflags	@"SHF_NOTE_NV_TKINFO"
	.tkinfo
        /*0018*/ 	.word	0x00000002
        /*0030*/ 	.string	""
        /*0030*/ 	.string	"ptxas"
        /*0030*/ 	.string	"Cuda compilation tools, release 13.0, V13.0.88"
        /*0030*/ 	.string	"Build cuda_13.0.r13.0/compiler.36424714_0"
        /*0030*/ 	.string	"-arch sm_100 -m 64 "



//--------------------- .note.nv.cuinfo           --------------------------
	.section	.note.nv.cuinfo,"",@"SHT_NOTE"
	.sectionflags	@"SHF_NOTE_NV_CUINFO"
        /*0018*/ 	.short	0x0002
        /*001a*/ 	.short	0x0064
        /*001c*/ 	.short	0x0082
	.zero		2


//--------------------- .nv.info                  --------------------------
	.section	.nv.info,"",@"SHT_CUDA_INFO"
	.align	4


	//----- nvinfo : EIATTR_REGCOUNT
	.align		4
        /*0000*/ 	.byte	0x04, 0x2f
        /*0002*/ 	.short	(.L_44 - .L_43)
	.align		4
.L_43:
        /*0004*/ 	.word	index@(_Z25distanceCalculationKernelPKfS0_iiPfS1_)
        /*0008*/ 	.word	0x00000020


	//----- nvinfo : EIATTR_FRAME_SIZE
	.align		4
.L_44:
        /*000c*/ 	.byte	0x04, 0x11
        /*000e*/ 	.short	(.L_46 - .L_45)
	.align		4
.L_45:
        /*0010*/ 	.word	index@($__internal_1_$__cuda_sm3x_div_rn_noftz_f32_slowpath)
        /*0014*/ 	.word	0x00000000


	//----- nvinfo : EIATTR_FRAME_SIZE
	.align		4
.L_46:
        /*0018*/ 	.byte	0x04, 0x11
        /*001a*/ 	.short	(.L_48 - .L_47)
	.align		4
.L_47:
        /*001c*/ 	.word	index@($__internal_0_$__cuda_sm20_sqrt_rn_f32_slowpath)
        /*0020*/ 	.word	0x00000000


	//----- nvinfo : EIATTR_FRAME_SIZE
	.align		4
.L_48:
        /*0024*/ 	.byte	0x04, 0x11
        /*0026*/ 	.short	(.L_50 - .L_49)
	.align		4
.L_49:
        /*0028*/ 	.word	index@(_Z25distanceCalculationKernelPKfS0_iiPfS1_)
        /*002c*/ 	.word	0x00000000


	//----- nvinfo : EIATTR_REGCOUNT
	.align		4
.L_50:
        /*0030*/ 	.byte	0x04, 0x2f
        /*0032*/ 	.short	(.L_52 - .L_51)
	.align		4
.L_51:
        /*0034*/ 	.word	index@(_ZN3cub18CUB_300001_SM_10006detail11EmptyKernelIvEEvv)
        /*0038*/ 	.word	0x00000004


	//----- nvinfo : EIATTR_FRAME_SIZE
	.align		4
.L_52:
        /*003c*/ 	.byte	0x04, 0x11
        /*003e*/ 	.short	(.L_54 - .L_53)
	.align		4
.L_53:
        /*0040*/ 	.word	index@(_ZN3cub18CUB_300001_SM_10006detail11EmptyKernelIvEEvv)
        /*0044*/ 	.word	0x00000000


	//----- nvinfo : EIATTR_REGCOUNT
	.align		4
.L_54:
        /*0048*/ 	.byte	0x04, 0x2f
        /*004a*/ 	.short	(.L_56 - .L_55)
	.align		4
.L_55:
        /*004c*/ 	.word	index@(_ZN3cub18CUB_300001_SM_10006detail8for_each13static_kernelINS2_12policy_hub_t12policy_500_tEmN6thrust24THRUST_300001_SM_1000_NS8cuda_cub20__uninitialized_fill7functorINS7_10device_ptrIfEEfEEEEvT0_T1_)
        /*0050*/ 	.word	0x00000008


	//----- nvinfo : EIATTR_FRAME_SIZE
	.align		4
.L_56:
        /*0054*/ 	.byte	0x04, 0x11
        /*0056*/ 	.short	(.L_58 - .L_57)
	.align		4
.L_57:
        /*0058*/ 	.word	index@(_ZN3cub18CUB_300001_SM_10006detail8for_each13static_kernelINS2_12policy_hub_t12policy_500_tEmN6thrust24THRUST_300001_SM_1000_NS8cuda_cub20__uninitialized_fill7functorINS7_10device_ptrIfEEfEEEEvT0_T1_)
        /*005c*/ 	.word	0x00000000


	//----- nvinfo : EIATTR_MIN_STACK_SIZE
	.align		4
.L_58:
        /*0060*/ 	.byte	0x04, 0x12
        /*0062*/ 	.short	(.L_60 - .L_59)
	.align		4
.L_59:
        /*0064*/ 	.word	index@(_ZN3cub18CUB_300001_SM_10006detail8for_each13static_kernelINS2_12policy_hub_t12policy_500_tEmN6thrust24THRUST_300001_SM_1000_NS8cuda_cub20__uninitialized_fill7functorINS7_10device_ptrIfEEfEEEEvT0_T1_)
        /*0068*/ 	.word	0x00000000


	//----- nvinfo : EIATTR_MIN_STACK_SIZE
	.align		4
.L_60:
        /*006c*/ 	.byte	0x04, 0x12
        /*006e*/ 	.short	(.L_62 - .L_61)
	.align		4
.L_61:
        /*0070*/ 	.word	index@(_ZN3cub18CUB_300001_SM_10006detail11EmptyKernelIvEEvv)
        /*0074*/ 	.word	0x00000000


	//----- nvinfo : EIATTR_MIN_STACK_SIZE
	.align		4
.L_62:
        /*0078*/ 	.byte	0x04, 0x12
        /*007a*/ 	.short	(.L_64 - .L_63)
	.align		4
.L_63:
        /*007c*/ 	.word	index@(_Z25distanceCalculationKernelPKfS0_iiPfS1_)
        /*0080*/ 	.word	0x00000000
.L_64:


//--------------------- .nv.compat                --------------------------
	.section	.nv.compat,"",@"SHT_CUDA_COMPAT_INFO"
	.align	4
        /*0000*/ 	.byte	0x02, 0x09, 0x00, 0x00, 0x02, 0x02, 0x01, 0x00, 0x02, 0x05, 0x05, 0x00, 0x03, 0x07, 0x01, 0x01
        /*0010*/ 	.byte	0x02, 0x03, 0x00, 0x00, 0x02, 0x06, 0x01, 0x00, 0x04, 0x0b, 0x08, 0x00, 0x01, 0x00, 0x00, 0x00
        /*0020*/ 	.byte	0x00, 0x00, 0x00, 0x00


//--------------------- .nv.info._ZN3cub18CUB_300001_SM_10006detail8for_each13static_kernelINS2_12policy_hub_t12policy_500_tEmN6thrust24THRUST_300001_SM_1000_NS8cuda_cub20__uninitialized_fill7functorINS7_10device_ptrIfEEfEEEEvT0_T1_ --------------------------
	.section	.nv.info._ZN3cub18CUB_300001_SM_10006detail8for_each13static_kernelINS2_12policy_hub_t12policy_500_tEmN6thrust24THRUST_300001_SM_1000_NS8cuda_cub20__uninitialized_fill7functorINS7_10device_ptrIfEEfEEEEvT0_T1_,"",@"SHT_CUDA_INFO"
	.sectionflags	@""
	.align	4


	//----- nvinfo : EIATTR_CUDA_API_VERSION
	.align		4
        /*0000*/ 	.byte	0x04, 0x37
        /*0002*/ 	.short	(.L_66 - .L_65)
.L_65:
        /*0004*/ 	.word	0x00000082


	//----- nvinfo : EIATTR_KPARAM_INFO
	.align		4
.L_66:
        /*0008*/ 	.byte	0x04, 0x17
        /*000a*/ 	.short	(.L_68 - .L_67)
.L_67:
        /*000c*/ 	.word	0x00000000
        /*0010*/ 	.short	0x0001
        /*0012*/ 	.short	0x0008
        /*0014*/ 	.byte	0x00, 0xf0, 0x41, 0x00


	//----- nvinfo : EIATTR_KPARAM_INFO
	.align		4
.L_68:
        /*0018*/ 	.byte	0x04, 0x17
        /*001a*/ 	.short	(.L_70 - .L_69)
.L_69:
        /*001c*/ 	.word	0x00000000
        /*0020*/ 	.short	0x0000
        /*0022*/ 	.short	0x0000
        /*0024*/ 	.byte	0x00, 0xf0, 0x21, 0x00


	//----- nvinfo : EIATTR_SPARSE_MMA_MASK
	.align		4
.L_70:
        /*0028*/ 	.byte	0x03, 0x50
        /*002a*/ 	.short	0x0000


	//----- nvinfo : EIATTR_MAXREG_COUNT
	.align		4
        /*002c*/ 	.byte	0x03, 0x1b
        /*002e*/ 	.short	0x00ff


	//----- nvinfo : EIATTR_MERCURY_ISA_VERSION
	.align		4
        /*0030*/ 	.byte	0x03, 0x5f
        /*0032*/ 	.short	0x0101


	//----- nvinfo : EIATTR_VRC_CTA_INIT_COUNT
	.align		4
        /*0034*/ 	.byte	0x02, 0x4a
	.zero		1
	.zero		1


	//----- nvinfo : EIATTR_EXIT_INSTR_OFFSETS
	.align		4
        /*0038*/ 	.byte	0x04, 0x1c
        /*003a*/ 	.short	(.L_72 - .L_71)


	//   ....[0]....
.L_71:
        /*003c*/ 	.word	0x00000130


	//   ....[1]....
        /*0040*/ 	.word	0x00000230


	//   ....[2]....
        /*0044*/ 	.word	0x00000260


	//----- nvinfo : EIATTR_MAX_THREADS
	.align		4
.L_72:
        /*0048*/ 	.byte	0x04, 0x05
        /*004a*/ 	.short	(.L_74 - .L_73)
.L_73:
        /*004c*/ 	.word	0x00000100
        /*0050*/ 	.word	0x00000001
        /*0054*/ 	.word	0x00000001


	//----- nvinfo : EIATTR_CBANK_PARAM_SIZE
	.align		4
.L_74:
        /*0058*/ 	.byte	0x03, 0x19
        /*005a*/ 	.short	0x0018


	//----- nvinfo : EIATTR_PARAM_CBANK
	.align		4
        /*005c*/ 	.byte	0x04, 0x0a
        /*005e*/ 	.short	(.L_76 - .L_75)
	.align		4
.L_75:
        /*0060*/ 	.word	index@(.nv.constant0._ZN3cub18CUB_300001_SM_10006detail8for_each13static_kernelINS2_12policy_hub_t12policy_500_tEmN6thrust24THRUST_300001_SM_1000_NS8cuda_cub20__uninitialized_fill7functorINS7_10device_ptrIfEEfEEEEvT0_T1_)
        /*0064*/ 	.short	0x0380
        /*0066*/ 	.short	0x0018


	//----- nvinfo : EIATTR_SW_WAR
	.align		4
.L_76:
        /*0068*/ 	.byte	0x04, 0x36
        /*006a*/ 	.short	(.L_78 - .L_77)
.L_77:
        /*006c*/ 	.word	0x00000008
.L_78:


//--------------------- .nv.info._ZN3cub18CUB_300001_SM_10006detail11EmptyKernelIvEEvv --------------------------
	.section	.nv.info._ZN3cub18CUB_300001_SM_10006detail11EmptyKernelIvEEvv,"",@"SHT_CUDA_INFO"
	.sectionflags	@""
	.align	4


	//----- nvinfo : EIATTR_CUDA_API_VERSION
	.align		4
        /*0000*/ 	.byte	0x04, 0x37
        /*0002*/ 	.short	(.L_80 - .L_79)
.L_79:
        /*0004*/ 	.word	0x00000082


	//----- nvinfo : EIATTR_SPARSE_MMA_MASK
	.align		4
.L_80:
        /*0008*/ 	.byte	0x03, 0x50
        /*000a*/ 	.short	0x0000


	//----- nvinfo : EIATTR_MAXREG_COUNT
	.align		4
        /*000c*/ 	.byte	0x03, 0x1b
        /*000e*/ 	.short	0x00ff


	//----- nvinfo : EIATTR_MERCURY_ISA_VERSION
	.align		4
        /*0010*/ 	.byte	0x03, 0x5f
        /*0012*/ 	.short	0x0101


	//----- nvinfo : EIATTR_VRC_CTA_INIT_COUNT
	.align		4
        /*0014*/ 	.byte	0x02, 0x4a
	.zero		1
	.zero		1


	//----- nvinfo : EIATTR_EXIT_INSTR_OFFSETS
	.align		4
        /*0018*/ 	.byte	0x04, 0x1c
        /*001a*/ 	.short	(.L_82 - .L_81)


	//   ....[0]....
.L_81:
        /*001c*/ 	.word	0x00000010


	//----- nvinfo : EIATTR_SW_WAR
	.align		4
.L_82:
        /*0020*/ 	.byte	0x04, 0x36
        /*0022*/ 	.short	(.L_84 - .L_83)
.L_83:
        /*0024*/ 	.word	0x00000008
.L_84:


//--------------------- .nv.info._Z25distanceCalculationKernelPKfS0_iiPfS1_ --------------------------
	.section	.nv.info._Z25distanceCalculationKernelPKfS0_iiPfS1_,"",@"SHT_CUDA_INFO"
	.sectionflags	@""
	.align	4


	//----- nvinfo : EIATTR_CUDA_API_VERSION
	.align		4
        /*0000*/ 	.byte	0x04, 0x37
        /*0002*/ 	.short	(.L_86 - .L_85)
.L_85:
        /*0004*/ 	.word	0x00000082


	//----- nvinfo : EIATTR_KPARAM_INFO
	.align		4
.L_86:
        /*0008*/ 	.byte	0x04, 0x17
        /*000a*/ 	.short	(.L_88 - .L_87)
.L_87:
        /*000c*/ 	.word	0x00000000
        /*0010*/ 	.short	0x0005
        /*0012*/ 	.short	0x0020
        /*0014*/ 	.byte	0x00, 0xf5, 0x21, 0x00


	//----- nvinfo : EIATTR_KPARAM_INFO
	.align		4
.L_88:
        /*0018*/ 	.byte	0x04, 0x17
        /*001a*/ 	.short	(.L_90 - .L_89)
.L_89:
        /*001c*/ 	.word	0x00000000
        /*0020*/ 	.short	0x0004
        /*0022*/ 	.short	0x0018
        /*0024*/ 	.byte	0x00, 0xf5, 0x21, 0x00


	//----- nvinfo : EIATTR_KPARAM_INFO
	.align		4
.L_90:
        /*0028*/ 	.byte	0x04, 0x17
        /*002a*/ 	.short	(.L_92 - .L_91)
.L_91:
        /*002c*/ 	.word	0x00000000
        /*0030*/ 	.short	0x0003
        /*0032*/ 	.short	0x0014
        /*0034*/ 	.byte	0x00, 0xf0, 0x11, 0x00


	//----- nvinfo : EIATTR_KPARAM_INFO
	.align		4
.L_92:
        /*0038*/ 	.byte	0x04, 0x17
        /*003a*/ 	.short	(.L_94 - .L_93)
.L_93:
        /*003c*/ 	.word	0x00000000
        /*0040*/ 	.short	0x0002
        /*0042*/ 	.short	0x0010
        /*0044*/ 	.byte	0x00, 0xf0, 0x11, 0x00


	//----- nvinfo : EIATTR_KPARAM_INFO
	.align		4
.L_94:
        /*0048*/ 	.byte	0x04, 0x17
        /*004a*/ 	.short	(.L_96 - .L_95)
.L_95:
        /*004c*/ 	.word	0x00000000
        /*0050*/ 	.short	0x0001
        /*0052*/ 	.short	0x0008
        /*0054*/ 	.byte	0x00, 0xf5, 0x21, 0x00


	//----- nvinfo : EIATTR_KPARAM_INFO
	.align		4
.L_96:
        /*0058*/ 	.byte	0x04, 0x17
        /*005a*/ 	.short	(.L_98 - .L_97)
.L_97:
        /*005c*/ 	.word	0x00000000
        /*0060*/ 	.short	0x0000
        /*0062*/ 	.short	0x0000
        /*0064*/ 	.byte	0x00, 0xf5, 0x21, 0x00


	//----- nvinfo : EIATTR_SPARSE_MMA_MASK
	.align		4
.L_98:
        /*0068*/ 	.byte	0x03, 0x50
        /*006a*/ 	.short	0x0000


	//----- nvinfo : EIATTR_MAXREG_COUNT
	.align		4
        /*006c*/ 	.byte	0x03, 0x1b
        /*006e*/ 	.short	0x00ff


	//----- nvinfo : EIATTR_MERCURY_ISA_VERSION
	.align		4
        /*0070*/ 	.byte	0x03, 0x5f
        /*0072*/ 	.short	0x0101


	//----- nvinfo : EIATTR_VRC_CTA_INIT_COUNT
	.align		4
        /*0074*/ 	.byte	0x02, 0x4a
	.zero		1
	.zero		1


	//----- nvinfo : EIATTR_EXIT_INSTR_OFFSETS
	.align		4
        /*0078*/ 	.byte	0x04, 0x1c
        /*007a*/ 	.short	(.L_100 - .L_99)


	//   ....[0]....
.L_99:
        /*007c*/ 	.word	0x00000070


	//   ....[1]....
        /*0080*/ 	.word	0x00001a70


	//----- nvinfo : EIATTR_CRS_STACK_SIZE
	.align		4
.L_100:
        /*0084*/ 	.byte	0x04, 0x1e
        /*0086*/ 	.short	(.L_102 - .L_101)
.L_101:
        /*0088*/ 	.word	0x00000000


	//----- nvinfo : EIATTR_CBANK_PARAM_SIZE
	.align		4
.L_102:
        /*008c*/ 	.byte	0x03, 0x19
        /*008e*/ 	.short	0x0028


	//----- nvinfo : EIATTR_PARAM_CBANK
	.align		4
        /*0090*/ 	.byte	0x04, 0x0a
        /*0092*/ 	.short	(.L_104 - .L_103)
	.align		4
.L_103:
        /*0094*/ 	.word	index@(.nv.constant0._Z25distanceCalculationKernelPKfS0_iiPfS1_)
        /*0098*/ 	.short	0x0380
        /*009a*/ 	.short	0x0028


	//----- nvinfo : EIATTR_SW_WAR
	.align		4
.L_104:
        /*009c*/ 	.byte	0x04, 0x36
        /*009e*/ 	.short	(.L_106 - .L_105)
.L_105:
        /*00a0*/ 	.word	0x00000008
.L_106:


//--------------------- .nv.callgraph             --------------------------
	.section	.nv.callgraph,"",@"SHT_CUDA_CALLGRAPH"
	.align	4
	.sectionentsize	8
	.align		4
        /*0000*/ 	.word	0x00000000
	.align		4
        /*0004*/ 	.word	0xffffffff
	.align		4
        /*0008*/ 	.word	0x00000000
	.align		4
        /*000c*/ 	.word	0xfffffffe
	.align		4
        /*0010*/ 	.word	0x00000000
	.align		4
        /*0014*/ 	.word	0xfffffffd
	.align		4
        /*0018*/ 	.word	0x00000000
	.align		4
        /*001c*/ 	.word	0xfffffffc


//--------------------- .nv.constant4             --------------------------
	.section	.nv.constant4,"a",@progbits
	.align	8
	.align		8
.nv.constant4:
        /*0000*/ 	.dword	_ZN34_INTERNAL_5f48266f_4_k_cu_580d96b84cuda3std3__45__cpo5beginE
	.align		8
        /*0008*/ 	.dword	_ZN34_INTERNAL_5f48266f_4_k_cu_580d96b84cuda3std3__45__cpo3endE
	.align		8
        /*0010*/ 	.dword	_ZN34_INTERNAL_5f48266f_4_k_cu_580d96b84cuda3std3__45__cpo6cbeginE
	.align		8
        /*0018*/ 	.dword	_ZN34_INTERNAL_5f48266f_4_k_cu_580d96b84cuda3std3__45__cpo4cendE
	.align		8
        /*0020*/ 	.dword	_ZN34_INTERNAL_5f48266f_4_k_cu_580d96b84cuda3std3__45__cpo6rbeginE
	.align		8
        /*0028*/ 	.dword	_ZN34_INTERNAL_5f48266f_4_k_cu_580d96b84cuda3std3__45__cpo4rendE
	.align		8
        /*0030*/ 	.dword	_ZN34_INTERNAL_5f48266f_4_k_cu_580d96b84cuda3std3__45__cpo7crbeginE
	.align		8
        /*0038*/ 	.dword	_ZN34_INTERNAL_5f48266f_4_k_cu_580d96b84cuda3std3__45__cpo5crendE
	.align		8
        /*0040*/ 	.dword	_ZN34_INTERNAL_5f48266f_4_k_cu_580d96b84cuda3std3__436_GLOBAL__N__5f48266f_4_k_cu_580d96b86ignoreE
	.align		8
        /*0048*/ 	.dword	_ZN34_INTERNAL_5f48266f_4_k_cu_580d96b84cuda3std3__419piecewise_constructE
	.align		8
        /*0050*/ 	.dword	_ZN34_INTERNAL_5f48266f_4_k_cu_580d96b84cuda3std3__48in_placeE
	.align		8
        /*0058*/ 	.dword	_ZN34_INTERNAL_5f48266f_4_k_cu_580d96b84cuda3std3__420unreachable_sentinelE
	.align		8
        /*0060*/ 	.dword	_ZN34_INTERNAL_5f48266f_4_k_cu_580d96b84cuda3std3__47nulloptE
	.align		8
        /*0068*/ 	.dword	_ZN34_INTERNAL_5f48266f_4_k_cu_580d96b84cuda3std3__48unexpectE
	.align		8
        /*0070*/ 	.dword	_ZN34_INTERNAL_5f48266f_4_k_cu_580d96b84cuda3std6ranges3__45__cpo4swapE
	.align		8
        /*0078*/ 	.dword	_ZN34_INTERNAL_5f48266f_4_k_cu_580d96b84cuda3std6ranges3__45__cpo9iter_moveE
	.align		8
        /*0080*/ 	.dword	_ZN34_INTERNAL_5f48266f_4_k_cu_580d96b84cuda3std6ranges3__45__cpo5beginE
	.align		8
        /*0088*/ 	.dword	_ZN34_INTERNAL_5f48266f_4_k_cu_580d96b84cuda3std6ranges3__45__cpo3endE
	.align		8
        /*0090*/ 	.dword	_ZN34_INTERNAL_5f48266f_4_k_cu_580d96b84cuda3std6ranges3__45__cpo6cbeginE
	.align		8
        /*0098*/ 	.dword	_ZN34_INTERNAL_5f48266f_4_k_cu_580d96b84cuda3std6ranges3__45__cpo4cendE
	.align		8
        /*00a0*/ 	.dword	_ZN34_INTERNAL_5f48266f_4_k_cu_580d96b84cuda3std6ranges3__45__cpo7advanceE
	.align		8
        /*00a8*/ 	.dword	_ZN34_INTERNAL_5f48266f_4_k_cu_580d96b84cuda3std6ranges3__45__cpo9iter_swapE
	.align		8
        /*00b0*/ 	.dword	_ZN34_INTERNAL_5f48266f_4_k_cu_580d96b84cuda3std6ranges3__45__cpo4nextE
	.align		8
        /*00b8*/ 	.dword	_ZN34_INTERNAL_5f48266f_4_k_cu_580d96b84cuda3std6ranges3__45__cpo4prevE
	.align		8
        /*00c0*/ 	.dword	_ZN34_INTERNAL_5f48266f_4_k_cu_580d96b84cuda3std6ranges3__45__cpo4dataE
	.align		8
        /*00c8*/ 	.dword	_ZN34_INTERNAL_5f48266f_4_k_cu_580d96b84cuda3std6ranges3__45__cpo5cdataE
	.align		8
        /*00d0*/ 	.dword	_ZN34_INTERNAL_5f48266f_4_k_cu_580d96b84cuda3std6ranges3__45__cpo4sizeE
	.align		8
        /*00d8*/ 	.dword	_ZN34_INTERNAL_5f48266f_4_k_cu_580d96b84cuda3std6ranges3__45__cpo5ssizeE
	.align		8
        /*00e0*/ 	.dword	_ZN34_INTERNAL_5f48266f_4_k_cu_580d96b84cuda3std6ranges3__45__cpo8distanceE
	.align		8
        /*00e8*/ 	.dword	_ZN34_INTERNAL_5f48266f_4_k_cu_580d96b86thrust24THRUST_300001_SM_1000_NS8cuda_cub3parE
	.align		8
        /*00f0*/ 	.dword	_ZN34_INTERNAL_5f48266f_4_k_cu_580d96b86thrust24THRUST_300001_SM_1000_NS8cuda_cub10par_nosyncE
	.align		8
        /*00f8*/ 	.dword	_ZN34_INTERNAL_5f48266f_4_k_cu_580d96b86thrust24THRUST_300001_SM_1000_NS6system6detail10sequential3seqE
	.align		8
        /*0100*/ 	.dword	_ZN34_INTERNAL_5f48266f_4_k_cu_580d96b86thrust24THRUST_300001_SM_1000_NS12placeholders2_1E
	.align		8
        /*0108*/ 	.dword	_ZN34_INTERNAL_5f48266f_4_k_cu_580d96b86thrust24THRUST_300001_SM_1000_NS12placeholders2_2E
	.align		8
        /*0110*/ 	.dword	_ZN34_INTERNAL_5f48266f_4_k_cu_580d96b86thrust24THRUST_300001_SM_1000_NS12placeholders2_3E
	.align		8
        /*0118*/ 	.dword	_ZN34_INTERNAL_5f48266f_4_k_cu_580d96b86thrust24THRUST_300001_SM_1000_NS12placeholders2_4E
	.align		8
        /*0120*/ 	.dword	_ZN34_INTERNAL_5f48266f_4_k_cu_580d96b86thrust24THRUST_300001_SM_1000_NS12placeholders2_5E
	.align		8
        /*0128*/ 	.dword	_ZN34_INTERNAL_5f48266f_4_k_cu_580d96b86thrust24THRUST_300001_SM_1000_NS12placeholders2_6E
	.align		8
        /*0130*/ 	.dword	_ZN34_INTERNAL_5f48266f_4_k_cu_580d96b86thrust24THRUST_300001_SM_1000_NS12placeholders2_7E
	.align		8
        /*0138*/ 	.dword	_ZN34_INTERNAL_5f48266f_4_k_cu_580d96b86thrust24THRUST_300001_SM_1000_NS12placeholders2_8E
	.align		8
        /*0140*/ 	.dword	_ZN34_INTERNAL_5f48266f_4_k_cu_580d96b86thrust24THRUST_300001_SM_1000_NS12placeholders2_9E
	.align		8
        /*0148*/ 	.dword	_ZN34_INTERNAL_5f48266f_4_k_cu_580d96b86thrust24THRUST_300001_SM_1000_NS12placeholders3_10E
	.align		8
        /*0150*/ 	.dword	_ZN34_INTERNAL_5f48266f_4_k_cu_580d96b86thrust24THRUST_300001_SM_1000_NS3seqE


//--------------------- .text._ZN3cub18CUB_300001_SM_10006detail8for_each13static_kernelINS2_12policy_hub_t12policy_500_tEmN6thrust24THRUST_300001_SM_1000_NS8cuda_cub20__uninitialized_fill7functorINS7_10device_ptrIfEEfEEEEvT0_T1_ --------------------------
	.section	.text._ZN3cub18CUB_300001_SM_10006detail8for_each13static_kernelINS2_12policy_hub_t12policy_500_tEmN6thrust24THRUST_300001_SM_1000_NS8cuda_cub20__uninitialized_fill7functorINS7_10device_ptrIfEEfEEEEvT0_T1_,"ax",@progbits
	.align	128
        .global         _ZN3cub18CUB_300001_SM_10006detail8for_each13static_kernelINS2_12policy_hub_t12policy_500_tEmN6thrust24THRUST_300001_SM_1000_NS8cuda_cub20__uninitialized_fill7functorINS7_10device_ptrIfEEfEEEEvT0_T1_
        .type           _ZN3cub18CUB_300001_SM_10006detail8for_each13static_kernelINS2_12policy_hub_t12policy_500_tEmN6thrust24THRUST_300001_SM_1000_NS8cuda_cub20__uninitialized_fill7functorINS7_10device_ptrIfEEfEEEEvT0_T1_,@function
        .size           _ZN3cub18CUB_300001_SM_10006detail8for_each13static_kernelINS2_12policy_hub_t12policy_500_tEmN6thrust24THRUST_300001_SM_1000_NS8cuda_cub20__uninitialized_fill7functorINS7_10device_ptrIfEEfEEEEvT0_T1_,(.L_x_74 - _ZN3cub18CUB_300001_SM_10006detail8for_each13static_kernelINS2_12policy_hub_t12policy_500_tEmN6thrust24THRUST_300001_SM_1000_NS8cuda_cub20__uninitialized_fill7functorINS7_10device_ptrIfEEfEEEEvT0_T1_)
        .other          _ZN3cub18CUB_300001_SM_10006detail8for_each13static_kernelINS2_12policy_hub_t12policy_500_tEmN6thrust24THRUST_300001_SM_1000_NS8cuda_cub20__uninitialized_fill7functorINS7_10device_ptrIfEEfEEEEvT0_T1_,@"STO_CUDA_ENTRY STV_DEFAULT"
_ZN3cub18CUB_300001_SM_10006detail8for_each13static_kernelINS2_12policy_hub_t12policy_500_tEmN6thrust24THRUST_300001_SM_1000_NS8cuda_cub20__uninitialized_fill7functorINS7_10device_ptrIfEEfEEEEvT0_T1_:
.text._ZN3cub18CUB_300001_SM_10006detail8for_each13static_kernelINS2_12policy_hub_t12policy_500_tEmN6thrust24THRUST_300001_SM_1000_NS8cuda_cub20__uninitialized_fill7functorINS7_10device_ptrIfEEfEEEEvT0_T1_:
[----:B------:R-:W-:Y:S08]  /*0000*/  LDC R1, c[0x0][0x37c] ;  /* 0x0000df00ff017b82 */ /* 0x000ff00000000800 */
[----:B------:R-:W0:Y:S01]  /*0010*/  S2UR UR4, SR_CTAID.X ;  /* 0x00000000000479c3 */ /* 0x000e220000002500 */
[----:B------:R-:W1:Y:S01]  /*0020*/  LDCU.64 UR6, c[0x0][0x380] ;  /* 0x00007000ff0677ac */ /* 0x000e620008000a00 */
[----:B------:R-:W2:Y:S01]  /*0030*/  LDCU.64 UR8, c[0x0][0x358] ;  /* 0x00006b00ff0877ac */ /* 0x000ea20008000a00 */
[----:B0-----:R-:W-:-:S04]  /*0040*/  UIMAD.WIDE.U32 UR4, UR4, 0x200, URZ ;  /* 0x00000200040478a5 */ /* 0x001fc8000f8e00ff */
[----:B-1----:R-:W-:-:S04]  /*0050*/  UIADD3 UR6, UP0, UPT, -UR4, UR6, URZ ;  /* 0x0000000604067290 */ /* 0x002fc8000ff1e1ff */
[----:B------:R-:W-:Y:S02]  /*0060*/  UIADD3.X UR7, UPT, UPT, ~UR5, UR7, URZ, UP0, !UPT ;  /* 0x0000000705077290 */ /* 0x000fe400087fe5ff */
[----:B------:R-:W-:-:S04]  /*0070*/  UISETP.GE.U32.AND UP0, UPT, UR6, 0x200, UPT ;  /* 0x000002000600788c */ /* 0x000fc8000bf06070 */
[----:B------:R-:W-:-:S09]  /*0080*/  UISETP.GE.U32.AND.EX UP0, UPT, UR7, URZ, UPT, UP0 ;  /* 0x000000ff0700728c */ /* 0x000fd2000bf06100 */
[----:B--2---:R-:W-:Y:S05]  /*0090*/  BRA.U !UP0, `(.L_x_0) ;  /* 0x0000000108287547 */ /* 0x004fea000b800000 */
[----:B------:R-:W0:Y:S01]  /*00a0*/  S2R R0, SR_TID.X ;  /* 0x0000000000007919 */ /* 0x000e220000002100 */
[----:B------:R-:W1:Y:S01]  /*00b0*/  LDCU.64 UR6, c[0x0][0x388] ;  /* 0x00007100ff0677ac */ /* 0x000e620008000a00 */
[----:B------:R-:W2:Y:S01]  /*00c0*/  LDC R5, c[0x0][0x390] ;  /* 0x0000e400ff057b82 */ /* 0x000ea20000000800 */
[----:B0-----:R-:W-:-:S05]  /*00d0*/  IADD3 R0, P0, PT, R0, UR4, RZ ;  /* 0x0000000400007c10 */ /* 0x001fca000ff1e0ff */
[----:B------:R-:W-:Y:S01]  /*00e0*/  IMAD.X R3, RZ, RZ, UR5, P0 ;  /* 0x00000005ff037e24 */ /* 0x000fe200080e06ff */
[----:B-1----:R-:W-:-:S04]  /*00f0*/  LEA R2, P0, R0, UR6, 0x2 ;  /* 0x0000000600027c11 */ /* 0x002fc8000f8010ff */
[----:B------:R-:W-:-:S05]  /*0100*/  LEA.HI.X R3, R0, UR7, R3, 0x2, P0 ;  /* 0x0000000700037c11 */ /* 0x000fca00080f1403 */
[----:B--2---:R-:W-:Y:S04]  /*0110*/  STG.E desc[UR8][R2.64], R5 ;  /* 0x0000000502007986 */ /* 0x004fe8000c101908 */
[----:B------:R-:W-:Y:S01]  /*0120*/  STG.E desc[UR8][R2.64+0x400], R5 ;  /* 0x0004000502007986 */ /* 0x000fe2000c101908 */
[----:B------:R-:W-:Y:S05]  /*0130*/  EXIT ;  /* 0x000000000000794d */ /* 0x000fea0003800000 */
.L_x_0:
[----:B------:R-:W0:Y:S01]  /*0140*/  S2R R0, SR_TID.X ;  /* 0x0000000000007919 */ /* 0x000e220000002100 */
[----:B------:R-:W-:Y:S01]  /*0150*/  IMAD.U32 R2, RZ, RZ, UR7 ;  /* 0x00000007ff027e24 */ /* 0x000fe2000f8e00ff */
[----:B------:R-:W1:Y:S01]  /*0160*/  LDCU.64 UR10, c[0x0][0x388] ;  /* 0x00007100ff0a77ac */ /* 0x000e620008000a00 */
[----:B------:R-:W-:Y:S01]  /*0170*/  IMAD.U32 R4, RZ, RZ, UR7 ;  /* 0x00000007ff047e24 */ /* 0x000fe2000f8e00ff */
[----:B0-----:R-:W-:-:S04]  /*0180*/  ISETP.LT.U32.AND P0, PT, R0, UR6, PT ;  /* 0x0000000600007c0c */ /* 0x001fc8000bf01070 */
[----:B------:R-:W-:Y:S01]  /*0190*/  ISETP.GT.U32.AND.EX P0, PT, R2, RZ, PT, P0 ;  /* 0x000000ff0200720c */ /* 0x000fe20003f04100 */
[C---:B------:R-:W-:Y:S01]  /*01a0*/  VIADD R2, R0.reuse, 0x100 ;  /* 0x0000010000027836 */ /* 0x040fe20000000000 */
[----:B------:R-:W-:-:S04]  /*01b0*/  IADD3 R0, P2, PT, R0, UR4, RZ ;  /* 0x0000000400007c10 */ /* 0x000fc8000ff5e0ff */
[----:B------:R-:W-:Y:S01]  /*01c0*/  ISETP.LT.U32.AND P1, PT, R2, UR6, PT ;  /* 0x0000000602007c0c */ /* 0x000fe2000bf21070 */
[----:B------:R-:W-:Y:S01]  /*01d0*/  IMAD.X R3, RZ, RZ, UR5, P2 ;  /* 0x00000005ff037e24 */ /* 0x000fe200090e06ff */
[----:B-1----:R-:W-:Y:S02]  /*01e0*/  LEA R2, P2, R0, UR10, 0x2 ;  /* 0x0000000a00027c11 */ /* 0x002fe4000f8410ff */
[----:B------:R-:W-:Y:S02]  /*01f0*/  ISETP.GT.U32.AND.EX P1, PT, R4, RZ, PT, P1 ;  /* 0x000000ff0400720c */ /* 0x000fe40003f24110 */
[----:B------:R-:W-:Y:S01]  /*0200*/  LEA.HI.X R3, R0, UR11, R3, 0x2, P2 ;  /* 0x0000000b00037c11 */ /* 0x000fe200090f1403 */
[----:B------:R-:W0:Y:S04]  /*0210*/  @P0 LDC R5, c[0x0][0x390] ;  /* 0x0000e400ff050b82 */ /* 0x000e280000000800 */
[----:B0-----:R0:W-:Y:S06]  /*0220*/  @P0 STG.E desc[UR8][R2.64], R5 ;  /* 0x0000000502000986 */ /* 0x0011ec000c101908 */
[----:B------:R-:W-:Y:S05]  /*0230*/  @!P1 EXIT ;  /* 0x000000000000994d */ /* 0x000fea0003800000 */
[----:B0-----:R-:W0:Y:S02]  /*0240*/  LDC R5, c[0x0][0x390] ;  /* 0x0000e400ff057b82 */ /* 0x001e240000000800 */
[----:B0-----:R-:W-:Y:S01]  /*0250*/  STG.E desc[UR8][R2.64+0x400], R5 ;  /* 0x0004000502007986 */ /* 0x001fe2000c101908 */
[----:B------:R-:W-:Y:S05]  /*0260*/  EXIT ;  /* 0x000000000000794d */ /* 0x000fea0003800000 */
.L_x_1:
[----:B------:R-:W-:-:S00]  /*0270*/  BRA `(.L_x_1) ;  /* 0xfffffffc00fc7947 */ /* 0x000fc0000383ffff */
[----:B------:R-:W-:-:S00]  /*0280*/  NOP ;  /* 0x0000000000007918 */ /* 0x000fc00000000000 */
[----:B------:R-:W-:-:S00]  /*0290*/  NOP ;  /* 0x0000000000007918 */ /* 0x000fc00000000000 */
[----:B------:R-:W-:-:S00]  /*02a0*/  NOP ;  /* 0x0000000000007918 */ /* 0x000fc00000000000 */
[----:B------:R-:W-:-:S00]  /*02b0*/  NOP ;  /* 0x0000000000007918 */ /* 0x000fc00000000000 */
[----:B------:R-:W-:-:S00]  /*02c0*/  NOP ;  /* 0x0000000000007918 */ /* 0x000fc00000000000 */
[----:B------:R-:W-:-:S00]  /*02d0*/  NOP ;  /* 0x0000000000007918 */ /* 0x000fc00000000000 */
[----:B------:R-:W-:-:S00]  /*02e0*/  NOP ;  /* 0x0000000000007918 */ /* 0x000fc00000000000 */
[----:B------:R-:W-:-:S00]  /*02f0*/  NOP ;  /* 0x0000000000007918 */ /* 0x000fc00000000000 */
.L_x_74:


//--------------------- .text._ZN3cub18CUB_300001_SM_10006detail11EmptyKernelIvEEvv --------------------------
	.section	.text._ZN3cub18CUB_300001_SM_10006detail11EmptyKernelIvEEvv,"ax",@progbits
	.align	128
        .global         _ZN3cub18CUB_300001_SM_10006detail11EmptyKernelIvEEvv
        .type           _ZN3cub18CUB_300001_SM_10006detail11EmptyKernelIvEEvv,@function
        .size           _ZN3cub18CUB_300001_SM_10006detail11EmptyKernelIvEEvv,(.L_x_75 - _ZN3cub18CUB_300001_SM_10006detail11EmptyKernelIvEEvv)
        .other          _ZN3cub18CUB_300001_SM_10006detail11EmptyKernelIvEEvv,@"STO_CUDA_ENTRY STV_DEFAULT"
_ZN3cub18CUB_300001_SM_10006detail11EmptyKernelIvEEvv:
.text._ZN3cub18CUB_300001_SM_10006detail11EmptyKernelIvEEvv:
[----:B------:R-:W-:Y:S01]  /*0000*/  LDC R1, c[0x0][0x37c] ;  /* 0x0000df00ff017b82 */ /* 0x000fe20000000800 */
[----:B------:R-:W-:Y:S05]  /*0010*/  EXIT ;  /* 0x000000000000794d */ /* 0x000fea0003800000 */
.L_x_2:
        /* <DEDUP_REMOVED lines=14> */
.L_x_75:


//--------------------- .text._Z25distanceCalculationKernelPKfS0_iiPfS1_ --------------------------
	.section	.text._Z25distanceCalculationKernelPKfS0_iiPfS1_,"ax",@progbits
	.align	128
        .global         _Z25distanceCalculationKernelPKfS0_iiPfS1_
        .type           _Z25distanceCalculationKernelPKfS0_iiPfS1_,@function
        .size           _Z25distanceCalculationKernelPKfS0_iiPfS1_,(.L_x_73 - _Z25distanceCalculationKernelPKfS0_iiPfS1_)
        .other          _Z25distanceCalculationKernelPKfS0_iiPfS1_,@"STO_CUDA_ENTRY STV_DEFAULT"
_Z25distanceCalculationKernelPKfS0_iiPfS1_:
.text._Z25distanceCalculationKernelPKfS0_iiPfS1_:
[----:B------:R-:W-:Y:S01]  /*0000*/  LDC R1, c[0x0][0x37c] ;  /* 0x0000df00ff017b82 */ /* 0x000fe20000000800 */
[----:B------:R-:W0:Y:S07]  /*0010*/  S2R R0, SR_TID.X ;  /* 0x0000000000007919 */ /* 0x000e2e0000002100 */
[----:B------:R-:W0:Y:S01]  /*0020*/  S2UR UR4, SR_CTAID.X ;  /* 0x00000000000479c3 */ /* 0x000e220000002500 */
[----:B------:R-:W1:Y:S07]  /*0030*/  LDCU UR5, c[0x0][0x390] ;  /* 0x00007200ff0577ac */ /* 0x000e6e0008000800 */
[----:B------:R-:W0:Y:S02]  /*0040*/  LDC R21, c[0x0][0x360] ;  /* 0x0000d800ff157b82 */ /* 0x000e240000000800 */
[----:B0-----:R-:W-:-:S05]  /*0050*/  IMAD R21, R21, UR4, R0 ;  /* 0x0000000415157c24 */ /* 0x001fca000f8e0200 */
[----:B-1----:R-:W-:-:S13]  /*0060*/  ISETP.GE.AND P0, PT, R21, UR5, PT ;  /* 0x0000000515007c0c */ /* 0x002fda000bf06270 */
[----:B------:R-:W-:Y:S05]  /*0070*/  @P0 EXIT ;  /* 0x000000000000094d */ /* 0x000fea0003800000 */
[----:B------:R-:W0:Y:S01]  /*0080*/  LDCU UR8, c[0x0][0x394] ;  /* 0x00007280ff0877ac */ /* 0x000e220008000800 */
[----:B------:R-:W-:Y:S01]  /*0090*/  HFMA2 R11, -RZ, RZ, 0, 0 ;  /* 0x00000000ff0b7431 */ /* 0x000fe200000001ff */
[----:B------:R-:W-:Y:S01]  /*00a0*/  SHF.L.U32 R19, R21, 0x1, RZ ;  /* 0x0000000115137819 */ /* 0x000fe200000006ff */
[----:B------:R-:W-:Y:S01]  /*00b0*/  HFMA2 R12, -RZ, RZ, 0, 0 ;  /* 0x00000000ff0c7431 */ /* 0x000fe200000001ff */
[----:B------:R-:W-:Y:S01]  /*00c0*/  MOV R13, 0x7f800000 ;  /* 0x7f800000000d7802 */ /* 0x000fe20000000f00 */
[----:B------:R-:W1:Y:S01]  /*00d0*/  LDCU.64 UR10, c[0x0][0x358] ;  /* 0x00006b00ff0a77ac */ /* 0x000e620008000a00 */
[----:B0-----:R-:W-:-:S09]  /*00e0*/  UISETP.GE.AND UP0, UPT, UR8, 0x1, UPT ;  /* 0x000000010800788c */ /* 0x001fd2000bf06270 */
[----:B-1----:R-:W-:Y:S05]  /*00f0*/  BRA.U !UP0, `(.L_x_3) ;  /* 0x0000001908407547 */ /* 0x002fea000b800000 */
[----:B------:R-:W0:Y:S02]  /*0100*/  LDC.64 R2, c[0x0][0x380] ;  /* 0x0000e000ff027b82 */ /* 0x000e240000000a00 */
[----:B0-----:R-:W-:-:S05]  /*0110*/  IMAD.WIDE R2, R19, 0x4, R2 ;  /* 0x0000000413027825 */ /* 0x001fca00078e0202 */
[----:B------:R0:W5:Y:S04]  /*0120*/  LDG.E R20, desc[UR10][R2.64] ;  /* 0x0000000a02147981 */ /* 0x000168000c1e1900 */
[----:B------:R0:W5:Y:S01]  /*0130*/  LDG.E R18, desc[UR10][R2.64+0x4] ;  /* 0x0000040a02127981 */ /* 0x000162000c1e1900 */
[----:B------:R-:W-:Y:S01]  /*0140*/  UISETP.NE.AND UP0, UPT, UR8, 0x1, UPT ;  /* 0x000000010800788c */ /* 0x000fe2000bf05270 */
[----:B------:R-:W-:Y:S01]  /*0150*/  MOV R13, 0x7f800000 ;  /* 0x7f800000000d7802 */ /* 0x000fe20000000f00 */
[----:B------:R-:W-:Y:S01]  /*0160*/  UMOV UR4, URZ ;  /* 0x000000ff00047c82 */ /* 0x000fe20008000000 */
[----:B------:R-:W-:Y:S01]  /*0170*/  MOV R12, RZ ;  /* 0x000000ff000c7202 */ /* 0x000fe20000000f00 */
[----:B------:R-:W-:Y:S01]  /*0180*/  UMOV UR5, URZ ;  /* 0x000000ff00057c82 */ /* 0x000fe20008000000 */
[----:B------:R-:W-:-:S04]  /*0190*/  MOV R11, RZ ;  /* 0x000000ff000b7202 */ /* 0x000fc80000000f00 */
[----:B0-----:R-:W-:Y:S05]  /*01a0*/  BRA.U !UP0, `(.L_x_4) ;  /* 0x00000011080c7547 */ /* 0x001fea000b800000 */
[----:B------:R-:W0:Y:S01]  /*01b0*/  LDC.64 R14, c[0x0][0x388] ;  /* 0x0000e200ff0e7b82 */ /* 0x000e220000000a00 */
[----:B------:R-:W-:Y:S01]  /*01c0*/  HFMA2 R12, -RZ, RZ, 0, 0 ;  /* 0x00000000ff0c7431 */ /* 0x000fe200000001ff */
[----:B------:R-:W-:Y:S01]  /*01d0*/  ULOP3.LUT UR4, UR8, 0x7ffffffe, URZ, 0xc0, !UPT ;  /* 0x7ffffffe08047892 */ /* 0x000fe2000f8ec0ff */
[----:B------:R-:W-:Y:S02]  /*01e0*/  MOV R13, 0x7f800000 ;  /* 0x7f800000000d7802 */ /* 0x000fe40000000f00 */
[----:B------:R-:W-:Y:S01]  /*01f0*/  MOV R10, RZ ;  /* 0x000000ff000a7202 */ /* 0x000fe20000000f00 */
[----:B------:R-:W-:-:S12]  /*0200*/  UIADD3 UR4, UPT, UPT, -UR4, URZ, URZ ;  /* 0x000000ff04047290 */ /* 0x000fd8000fffe1ff */
.L_x_41:
[----:B0-----:R-:W-:-:S05]  /*0210*/  IMAD.WIDE.U32 R16, R10, 0x4, R14 ;  /* 0x000000040a107825 */ /* 0x001fca00078e000e */
[----:B------:R-:W2:Y:S04]  /*0220*/  LDG.E R9, desc[UR10][R16.64+0x4] ;  /* 0x0000040a10097981 */ /* 0x000ea8000c1e1900 */
[----:B------:R-:W2:Y:S04]  /*0230*/  LDG.E R8, desc[UR10][R16.64+0xc] ;  /* 0x00000c0a10087981 */ /* 0x000ea8000c1e1900 */
[----:B------:R-:W3:Y:S04]  /*0240*/  LDG.E R7, desc[UR10][R16.64] ;  /* 0x0000000a10077981 */ /* 0x000ee8000c1e1900 */
[----:B------:R-:W3:Y:S01]  /*0250*/  LDG.E R6, desc[UR10][R16.64+0x8] ;  /* 0x0000080a10067981 */ /* 0x000ee2000c1e1900 */
[----:B------:R-:W-:-:S04]  /*0260*/  UIADD3 UR4, UPT, UPT, UR4, 0x2, URZ ;  /* 0x0000000204047890 */ /* 0x000fc8000fffe0ff */
[----:B------:R-:W-:Y:S01]  /*0270*/  UISETP.NE.AND UP0, UPT, UR4, URZ, UPT ;  /* 0x000000ff0400728c */ /* 0x000fe2000bf05270 */
[----:B--2---:R-:W-:-:S04]  /*0280*/  FADD R0, -R9, R8 ;  /* 0x0000000809007221 */ /* 0x004fc80000000100 */
[----:B------:R-:W-:Y:S01]  /*0290*/  FMUL R2, R0, R0 ;  /* 0x0000000000027220 */ /* 0x000fe20000400000 */
[----:B---3--:R-:W-:-:S04]  /*02a0*/  FADD R29, -R7, R6 ;  /* 0x00000006071d7221 */ /* 0x008fc80000000100 */
[----:B------:R-:W-:-:S04]  /*02b0*/  FFMA R4, R29, R29, R2 ;  /* 0x0000001d1d047223 */ /* 0x000fc80000000002 */
[----:B------:R0:W1:Y:S01]  /*02c0*/  MUFU.RSQ R3, R4 ;  /* 0x0000000400037308 */ /* 0x0000620000001400 */
[----:B------:R-:W-:-:S04]  /*02d0*/  IADD3 R2, PT, PT, R4, -0xd000000, RZ ;  /* 0xf300000004027810 */ /* 0x000fc80007ffe0ff */
[----:B------:R-:W-:-:S13]  /*02e0*/  ISETP.GT.U32.AND P0, PT, R2, 0x727fffff, PT ;  /* 0x727fffff0200780c */ /* 0x000fda0003f04070 */
[----:B01----:R-:W-:Y:S05]  /*02f0*/  @!P0 BRA `(.L_x_5) ;  /* 0x00000000001c8947 */ /* 0x003fea0003800000 */
[----:B------:R-:W-:Y:S01]  /*0300*/  BSSY.RECONVERGENT B0, `(.L_x_6) ;  /* 0x0000004000007945 */ /* 0x000fe20003800200 */
[----:B------:R-:W-:Y:S02]  /*0310*/  MOV R3, R4 ;  /* 0x0000000400037202 */ /* 0x000fe40000000f00 */
[----:B------:R-:W-:-:S07]  /*0320*/  MOV R2, 0x340 ;  /* 0x0000034000027802 */ /* 0x000fce0000000f00 */
[----:B-----5:R-:W-:Y:S05]  /*0330*/  CALL.REL.NOINC `($__internal_0_$__cuda_sm20_sqrt_rn_f32_slowpath) ;  /* 0x0000001400d07944 */ /* 0x020fea0003c00000 */
[----:B------:R-:W-:Y:S05]  /*0340*/  BSYNC.RECONVERGENT B0 ;  /* 0x0000000000007941 */ /* 0x000fea0003800200 */
.L_x_6:
[----:B------:R-:W-:Y:S01]  /*0350*/  MOV R5, R26 ;  /* 0x0000001a00057202 */ /* 0x000fe20000000f00 */
[----:B------:R-:W-:Y:S06]  /*0360*/  BRA `(.L_x_7) ;  /* 0x0000000000107947 */ /* 0x000fec0003800000 */
.L_x_5:
[----:B------:R-:W-:Y:S01]  /*0370*/  FMUL.FTZ R5, R4, R3 ;  /* 0x0000000304057220 */ /* 0x000fe20000410000 */
[----:B------:R-:W-:-:S03]  /*0380*/  FMUL.FTZ R3, R3, 0.5 ;  /* 0x3f00000003037820 */ /* 0x000fc60000410000 */
[----:B------:R-:W-:-:S04]  /*0390*/  FFMA R2, -R5, R5, R4 ;  /* 0x0000000505027223 */ /* 0x000fc80000000104 */
[----:B------:R-:W-:-:S07]  /*03a0*/  FFMA R5, R2, R3, R5 ;  /* 0x0000000302057223 */ /* 0x000fce0000000005 */
.L_x_7:
[----:B------:R-:W-:Y:S01]  /*03b0*/  FSETP.NEU.AND P0, PT, R5, RZ, PT ;  /* 0x000000ff0500720b */ /* 0x000fe20003f0d000 */
[----:B------:R-:W-:-:S12]  /*03c0*/  BSSY.RECONVERGENT B0, `(.L_x_8) ;  /* 0x0000061000007945 */ /* 0x000fd80003800200 */
[----:B------:R-:W-:Y:S05]  /*03d0*/  @!P0 BRA `(.L_x_9) ;  /* 0x00000004007c8947 */ /* 0x000fea0003800000 */
[----:B------:R-:W0:Y:S01]  /*03e0*/  MUFU.RCP R2, R5 ;  /* 0x0000000500027308 */ /* 0x000e220000001000 */
[----:B------:R-:W-:Y:S07]  /*03f0*/  BSSY.RECONVERGENT B1, `(.L_x_10) ;  /* 0x000000c000017945 */ /* 0x000fee0003800200 */
[----:B------:R-:W1:Y:S01]  /*0400*/  FCHK P0, R29, R5 ;  /* 0x000000051d007302 */ /* 0x000e620000000000 */
[----:B0-----:R-:W-:-:S04]  /*0410*/  FFMA R3, R2, -R5, 1 ;  /* 0x3f80000002037423 */ /* 0x001fc80000000805 */
[----:B------:R-:W-:-:S04]  /*0420*/  FFMA R2, R2, R3, R2 ;  /* 0x0000000302027223 */ /* 0x000fc80000000002 */
[----:B------:R-:W-:-:S04]  /*0430*/  FFMA R4, R29, R2, RZ ;  /* 0x000000021d047223 */ /* 0x000fc800000000ff */
[----:B------:R-:W-:-:S04]  /*0440*/  FFMA R3, R4, -R5, R29 ;  /* 0x8000000504037223 */ /* 0x000fc8000000001d */
[----:B------:R-:W-:Y:S01]  /*0450*/  FFMA R4, R2, R3, R4 ;  /* 0x0000000302047223 */ /* 0x000fe20000000004 */
[----:B-1----:R-:W-:Y:S06]  /*0460*/  @!P0 BRA `(.L_x_11) ;  /* 0x0000000000108947 */ /* 0x002fec0003800000 */
[----:B------:R-:W-:Y:S02]  /*0470*/  MOV R26, R5 ;  /* 0x00000005001a7202 */ /* 0x000fe40000000f00 */
[----:B------:R-:W-:-:S07]  /*0480*/  MOV R22, 0x4a0 ;  /* 0x000004a000167802 */ /* 0x000fce0000000f00 */
[----:B-----5:R-:W-:Y:S05]  /*0490*/  CALL.REL.NOINC `($__internal_1_$__cuda_sm3x_div_rn_noftz_f32_slowpath) ;  /* 0x0000001400cc7944 */ /* 0x020fea0003c00000 */
[----:B------:R-:W-:-:S07]  /*04a0*/  MOV R4, R2 ;  /* 0x0000000200047202 */ /* 0x000fce0000000f00 */
.L_x_11:
[----:B------:R-:W-:Y:S05]  /*04b0*/  BSYNC.RECONVERGENT B1 ;  /* 0x0000000000017941 */ /* 0x000fea0003800200 */
.L_x_10:
        /* <DEDUP_REMOVED lines=10> */
[----:B------:R-:W-:Y:S02]  /*0560*/  MOV R26, R5 ;  /* 0x00000005001a7202 */ /* 0x000fe40000000f00 */
[----:B------:R-:W-:-:S07]  /*0570*/  MOV R22, 0x590 ;  /* 0x0000059000167802 */ /* 0x000fce0000000f00 */
[----:B-----5:R-:W-:Y:S05]  /*0580*/  CALL.REL.NOINC `($__internal_1_$__cuda_sm3x_div_rn_noftz_f32_slowpath) ;  /* 0x0000001400907944 */ /* 0x020fea0003c00000 */
.L_x_13:
[----:B------:R-:W-:Y:S05]  /*0590*/  BSYNC.RECONVERGENT B1 ;  /* 0x0000000000017941 */ /* 0x000fea0003800200 */
.L_x_12:
[----:B-----5:R-:W-:Y:S01]  /*05a0*/  FADD R23, R18, -R9 ;  /* 0x8000000912177221 */ /* 0x020fe20000000000 */
[----:B------:R-:W-:Y:S01]  /*05b0*/  FADD R3, R20, -R7 ;  /* 0x8000000714037221 */ /* 0x000fe20000000000 */
[----:B------:R-:W-:Y:S02]  /*05c0*/  BSSY.RECONVERGENT B1, `(.L_x_14) ;  /* 0x0000017000017945 */ /* 0x000fe40003800200 */
[----:B------:R-:W-:-:S04]  /*05d0*/  FMUL R0, R23, R2 ;  /* 0x0000000217007220 */ /* 0x000fc80000400000 */
[----:B------:R-:W-:-:S05]  /*05e0*/  FFMA R0, R3, R4, R0 ;  /* 0x0000000403007223 */ /* 0x000fca0000000000 */
[----:B------:R-:W-:-:S04]  /*05f0*/  FMNMX R0, R0, R5, PT ;  /* 0x0000000500007209 */ /* 0x000fc80003800000 */
[----:B------:R-:W-:-:S05]  /*0600*/  FMNMX R0, RZ, R0, !PT ;  /* 0x00000000ff007209 */ /* 0x000fca0007800000 */
[C---:B------:R-:W-:Y:S01]  /*0610*/  FFMA R5, R0.reuse, R2, R9 ;  /* 0x0000000200057223 */ /* 0x040fe20000000009 */
[----:B------:R-:W-:-:S03]  /*0620*/  FFMA R27, R0, R4, R7 ;  /* 0x00000004001b7223 */ /* 0x000fc60000000007 */
[----:B------:R-:W-:Y:S01]  /*0630*/  FADD R2, R18, -R5 ;  /* 0x8000000512027221 */ /* 0x000fe20000000000 */
[----:B------:R-:W-:-:S03]  /*0640*/  FADD R0, R20, -R27 ;  /* 0x8000001b14007221 */ /* 0x000fc60000000000 */
[----:B------:R-:W-:-:S04]  /*0650*/  FMUL R3, R2, R2 ;  /* 0x0000000202037220 */ /* 0x000fc80000400000 */
[----:B------:R-:W-:-:S04]  /*0660*/  FFMA R3, R0, R0, R3 ;  /* 0x0000000000037223 */ /* 0x000fc80000000003 */
[----:B------:R0:W1:Y:S01]  /*0670*/  MUFU.RSQ R2, R3 ;  /* 0x0000000300027308 */ /* 0x0000620000001400 */
[----:B------:R-:W-:-:S04]  /*0680*/  IADD3 R0, PT, PT, R3, -0xd000000, RZ ;  /* 0xf300000003007810 */ /* 0x000fc80007ffe0ff */
[----:B------:R-:W-:-:S13]  /*0690*/  ISETP.GT.U32.AND P0, PT, R0, 0x727fffff, PT ;  /* 0x727fffff0000780c */ /* 0x000fda0003f04070 */
[----:B01----:R-:W-:Y:S05]  /*06a0*/  @!P0 BRA `(.L_x_15) ;  /* 0x0000000000108947 */ /* 0x003fea0003800000 */
[----:B------:R-:W-:-:S07]  /*06b0*/  MOV R2, 0x6d0 ;  /* 0x000006d000027802 */ /* 0x000fce0000000f00 */
[----:B------:R-:W-:Y:S05]  /*06c0*/  CALL.REL.NOINC `($__internal_0_$__cuda_sm20_sqrt_rn_f32_slowpath) ;  /* 0x0000001000ec7944 */ /* 0x000fea0003c00000 */
[----:B------:R-:W-:Y:S01]  /*06d0*/  MOV R0, R26 ;  /* 0x0000001a00007202 */ /* 0x000fe20000000f00 */
[----:B------:R-:W-:Y:S06]  /*06e0*/  BRA `(.L_x_16) ;  /* 0x0000000000107947 */ /* 0x000fec0003800000 */
.L_x_15:
[----:B------:R-:W-:Y:S01]  /*06f0*/  FMUL.FTZ R0, R3, R2 ;  /* 0x0000000203007220 */ /* 0x000fe20000410000 */
[----:B------:R-:W-:-:S03]  /*0700*/  FMUL.FTZ R2, R2, 0.5 ;  /* 0x3f00000002027820 */ /* 0x000fc60000410000 */
[----:B------:R-:W-:-:S04]  /*0710*/  FFMA R3, -R0, R0, R3 ;  /* 0x0000000000037223 */ /* 0x000fc80000000103 */
[----:B------:R-:W-:-:S07]  /*0720*/  FFMA R0, R3, R2, R0 ;  /* 0x0000000203007223 */ /* 0x000fce0000000000 */
.L_x_16:
[----:B------:R-:W-:Y:S05]  /*0730*/  BSYNC.RECONVERGENT B1 ;  /* 0x0000000000017941 */ /* 0x000fea0003800200 */
.L_x_14:
[----:B------:R-:W-:-:S13]  /*0740*/  FSETP.GEU.AND P0, PT, R0, R13, PT ;  /* 0x0000000d0000720b */ /* 0x000fda0003f0e000 */
[----:B------:R-:W-:Y:S05]  /*0750*/  @P0 BRA `(.L_x_9) ;  /* 0x00000000009c0947 */ /* 0x000fea0003800000 */
[----:B------:R-:W-:Y:S01]  /*0760*/  FADD R3, -R9, R5 ;  /* 0x0000000509037221 */ /* 0x000fe20000000100 */
[----:B------:R-:W-:Y:S01]  /*0770*/  FADD R2, -R7, R27 ;  /* 0x0000001b07027221 */ /* 0x000fe20000000100 */
[----:B------:R-:W-:Y:S02]  /*0780*/  BSSY.RECONVERGENT B1, `(.L_x_17) ;  /* 0x000000f000017945 */ /* 0x000fe40003800200 */
        /* <DEDUP_REMOVED lines=10> */
.L_x_18:
[----:B------:R-:W-:Y:S01]  /*0830*/  FMUL.FTZ R4, R3, R2 ;  /* 0x0000000203047220 */ /* 0x000fe20000410000 */
[----:B------:R-:W-:-:S03]  /*0840*/  FMUL.FTZ R2, R2, 0.5 ;  /* 0x3f00000002027820 */ /* 0x000fc60000410000 */
[----:B------:R-:W-:-:S04]  /*0850*/  FFMA R3, -R4, R4, R3 ;  /* 0x0000000404037223 */ /* 0x000fc80000000103 */
[----:B------:R-:W-:-:S07]  /*0860*/  FFMA R4, R3, R2, R4 ;  /* 0x0000000203047223 */ /* 0x000fce0000000004 */
.L_x_19:
[----:B------:R-:W-:Y:S05]  /*0870*/  BSYNC.RECONVERGENT B1 ;  /* 0x0000000000017941 */ /* 0x000fea0003800200 */
.L_x_17:
        /* <DEDUP_REMOVED lines=11> */
[----:B------:R-:W-:Y:S05]  /*0930*/  BRA `(.L_x_22) ;  /* 0x0000000000107947 */ /* 0x000fea0003800000 */
.L_x_21:
[----:B------:R-:W-:Y:S01]  /*0940*/  FMUL.FTZ R26, R3, R2 ;  /* 0x00000002031a7220 */ /* 0x000fe20000410000 */
[----:B------:R-:W-:-:S03]  /*0950*/  FMUL.FTZ R2, R2, 0.5 ;  /* 0x3f00000002027820 */ /* 0x000fc60000410000 */
[----:B------:R-:W-:-:S04]  /*0960*/  FFMA R3, -R26, R26, R3 ;  /* 0x0000001a1a037223 */ /* 0x000fc80000000103 */
[----:B------:R-:W-:-:S07]  /*0970*/  FFMA R26, R3, R2, R26 ;  /* 0x00000002031a7223 */ /* 0x000fce000000001a */
.L_x_22:
[----:B------:R-:W-:Y:S05]  /*0980*/  BSYNC.RECONVERGENT B1 ;  /* 0x0000000000017941 */ /* 0x000fea0003800200 */
.L_x_20:
[----:B------:R-:W-:Y:S02]  /*0990*/  FSETP.GEU.AND P0, PT, R4, R26, PT ;  /* 0x0000001a0400720b */ /* 0x000fe40003f0e000 */
[----:B------:R-:W-:Y:S02]  /*09a0*/  MOV R13, R0 ;  /* 0x00000000000d7202 */ /* 0x000fe40000000f00 */
[----:B------:R-:W-:Y:S02]  /*09b0*/  FSEL R11, R7, R6, !P0 ;  /* 0x00000006070b7208 */ /* 0x000fe40004000000 */
[----:B------:R-:W-:-:S07]  /*09c0*/  FSEL R12, R9, R8, !P0 ;  /* 0x00000008090c7208 */ /* 0x000fce0004000000 */
.L_x_9:
[----:B------:R-:W-:Y:S05]  /*09d0*/  BSYNC.RECONVERGENT B0 ;  /* 0x0000000000007941 */ /* 0x000fea0003800200 */
.L_x_8:
[----:B------:R-:W2:Y:S04]  /*09e0*/  LDG.E R7, desc[UR10][R16.64+0x14] ;  /* 0x0000140a10077981 */ /* 0x000ea8000c1e1900 */
[----:B------:R-:W2:Y:S04]  /*09f0*/  LDG.E R0, desc[UR10][R16.64+0x1c] ;  /* 0x00001c0a10007981 */ /* 0x000ea8000c1e1900 */
[----:B------:R-:W3:Y:S04]  /*0a00*/  LDG.E R5, desc[UR10][R16.64+0x10] ;  /* 0x0000100a10057981 */ /* 0x000ee8000c1e1900 */
[----:B------:R-:W3:Y:S01]  /*0a10*/  LDG.E R6, desc[UR10][R16.64+0x18] ;  /* 0x0000180a10067981 */ /* 0x000ee2000c1e1900 */
        /* <DEDUP_REMOVED lines=13> */
.L_x_24:
[----:B------:R-:W-:Y:S01]  /*0af0*/  MOV R9, R26 ;  /* 0x0000001a00097202 */ /* 0x000fe20000000f00 */
[----:B------:R-:W-:Y:S06]  /*0b00*/  BRA `(.L_x_25) ;  /* 0x0000000000107947 */ /* 0x000fec0003800000 */
.L_x_23:
[----:B------:R-:W-:Y:S01]  /*0b10*/  FMUL.FTZ R9, R8, R3 ;  /* 0x0000000308097220 */ /* 0x000fe20000410000 */
[----:B------:R-:W-:-:S03]  /*0b20*/  FMUL.FTZ R3, R3, 0.5 ;  /* 0x3f00000003037820 */ /* 0x000fc60000410000 */
[----:B------:R-:W-:-:S04]  /*0b30*/  FFMA R2, -R9, R9, R8 ;  /* 0x0000000909027223 */ /* 0x000fc80000000108 */
[----:B------:R-:W-:-:S07]  /*0b40*/  FFMA R9, R2, R3, R9 ;  /* 0x0000000302097223 */ /* 0x000fce0000000009 */
.L_x_25:
        /* <DEDUP_REMOVED lines=16> */
.L_x_29:
[----:B------:R-:W-:Y:S05]  /*0c50*/  BSYNC.RECONVERGENT B1 ;  /* 0x0000000000017941 */ /* 0x000fea0003800200 */
.L_x_28:
        /* <DEDUP_REMOVED lines=13> */
.L_x_31:
[----:B------:R-:W-:Y:S05]  /*0d30*/  BSYNC.RECONVERGENT B1 ;  /* 0x0000000000017941 */ /* 0x000fea0003800200 */
.L_x_30:
        /* <DEDUP_REMOVED lines=21> */
.L_x_33:
[----:B------:R-:W-:Y:S01]  /*0e90*/  FMUL.FTZ R4, R3, R2 ;  /* 0x0000000203047220 */ /* 0x000fe20000410000 */
[----:B------:R-:W-:-:S03]  /*0ea0*/  FMUL.FTZ R2, R2, 0.5 ;  /* 0x3f00000002027820 */ /* 0x000fc60000410000 */
[----:B------:R-:W-:-:S04]  /*0eb0*/  FFMA R3, -R4, R4, R3 ;  /* 0x0000000404037223 */ /* 0x000fc80000000103 */
[----:B------:R-:W-:-:S07]  /*0ec0*/  FFMA R4, R3, R2, R4 ;  /* 0x0000000203047223 */ /* 0x000fce0000000004 */
.L_x_34:
[----:B------:R-:W-:Y:S05]  /*0ed0*/  BSYNC.RECONVERGENT B1 ;  /* 0x0000000000017941 */ /* 0x000fea0003800200 */
.L_x_32:
        /* <DEDUP_REMOVED lines=15> */
.L_x_36:
[----:B------:R-:W-:Y:S01]  /*0fd0*/  FMUL.FTZ R8, R3, R2 ;  /* 0x0000000203087220 */ /* 0x000fe20000410000 */
[----:B------:R-:W-:-:S03]  /*0fe0*/  FMUL.FTZ R2, R2, 0.5 ;  /* 0x3f00000002027820 */ /* 0x000fc60000410000 */
[----:B------:R-:W-:-:S04]  /*0ff0*/  FFMA R3, -R8, R8, R3 ;  /* 0x0000000808037223 */ /* 0x000fc80000000103 */
[----:B------:R-:W-:-:S07]  /*1000*/  FFMA R8, R3, R2, R8 ;  /* 0x0000000203087223 */ /* 0x000fce0000000008 */
.L_x_37:
[----:B------:R-:W-:Y:S05]  /*1010*/  BSYNC.RECONVERGENT B1 ;  /* 0x0000000000017941 */ /* 0x000fea0003800200 */
.L_x_35:
        /* <DEDUP_REMOVED lines=12> */
.L_x_39:
[----:B------:R-:W-:Y:S01]  /*10e0*/  FMUL.FTZ R26, R3, R2 ;  /* 0x00000002031a7220 */ /* 0x000fe20000410000 */
[----:B------:R-:W-:-:S03]  /*10f0*/  FMUL.FTZ R2, R2, 0.5 ;  /* 0x3f00000002027820 */ /* 0x000fc60000410000 */
[----:B------:R-:W-:-:S04]  /*1100*/  FFMA R3, -R26, R26, R3 ;  /* 0x0000001a1a037223 */ /* 0x000fc80000000103 */
[----:B------:R-:W-:-:S07]  /*1110*/  FFMA R26, R3, R2, R26 ;  /* 0x00000002031a7223 */ /* 0x000fce000000001a */
.L_x_40:
[----:B------:R-:W-:Y:S05]  /*1120*/  BSYNC.RECONVERGENT B1 ;  /* 0x0000000000017941 */ /* 0x000fea0003800200 */
.L_x_38:
[----:B------:R-:W-:Y:S01]  /*1130*/  FSETP.GEU.AND P0, PT, R8, R26, PT ;  /* 0x0000001a0800720b */ /* 0x000fe20003f0e000 */
[----:B------:R-:W-:-:S03]  /*1140*/  IMAD.MOV.U32 R13, RZ, RZ, R4 ;  /* 0x000000ffff0d7224 */ /* 0x000fc600078e0004 */
[----:B------:R-:W-:Y:S02]  /*1150*/  FSEL R11, R5, R6, !P0 ;  /* 0x00000006050b7208 */ /* 0x000fe40004000000 */
[----:B------:R-:W-:-:S07]  /*1160*/  FSEL R12, R7, R0, !P0 ;  /* 0x00000000070c7208 */ /* 0x000fce0004000000 */
.L_x_27:
[----:B------:R-:W-:Y:S05]  /*1170*/  BSYNC.RECONVERGENT B0 ;  /* 0x0000000000007941 */ /* 0x000fea0003800200 */
.L_x_26:
[----:B------:R-:W-:Y:S01]  /*1180*/  IADD3 R10, PT, PT, R10, 0x8, RZ ;  /* 0x000000080a0a7810 */ /* 0x000fe20007ffe0ff */
[----:B------:R-:W-:Y:S06]  /*1190*/  BRA.U UP0, `(.L_x_41) ;  /* 0xfffffff1001c7547 */ /* 0x000fec000b83ffff */
[----:B------:R-:W0:Y:S01]  /*11a0*/  LDCU UR8, c[0x0][0x394] ;  /* 0x00007280ff0877ac */ /* 0x000e220008000800 */
[----:B------:R-:W-:Y:S01]  /*11b0*/  UMOV UR5, URZ ;  /* 0x000000ff00057c82 */ /* 0x000fe20008000000 */
[----:B0-----:R-:W-:-:S04]  /*11c0*/  USHF.L.U32 UR4, UR8, 0x2, URZ ;  /* 0x0000000208047899 */ /* 0x001fc800080006ff */
[----:B------:R-:W-:-:S12]  /*11d0*/  ULOP3.LUT UR4, UR4, 0xfffffff8, URZ, 0xc0, !UPT ;  /* 0xfffffff804047892 */ /* 0x000fd8000f8ec0ff */
.L_x_4:
[----:B------:R-:W-:-:S04]  /*11e0*/  ULOP3.LUT UR6, UR8, 0x1, URZ, 0xc0, !UPT ;  /* 0x0000000108067892 */ /* 0x000fc8000f8ec0ff */
[----:B------:R-:W-:-:S09]  /*11f0*/  UISETP.NE.U32.AND UP0, UPT, UR6, 0x1, UPT ;  /* 0x000000010600788c */ /* 0x000fd2000bf05070 */
[----:B------:R-:W-:Y:S05]  /*1200*/  BRA.U UP0, `(.L_x_3) ;  /* 0x0000000500fc7547 */ /* 0x000fea000b800000 */
[----:B------:R-:W0:Y:S02]  /*1210*/  LDCU.64 UR6, c[0x0][0x388] ;  /* 0x00007100ff0677ac */ /* 0x000e240008000a00 */
[----:B0-----:R-:W-:-:S04]  /*1220*/  ULEA UR6, UP0, UR4, UR6, 0x2 ;  /* 0x0000000604067291 */ /* 0x001fc8000f8010ff */
[----:B------:R-:W-:Y:S02]  /*1230*/  ULEA.HI.X UR7, UR4, UR7, UR5, 0x2, UP0 ;  /* 0x0000000704077291 */ /* 0x000fe400080f1405 */
[----:B------:R-:W-:-:S04]  /*1240*/  MOV R2, UR6 ;  /* 0x0000000600027c02 */ /* 0x000fc80008000f00 */
[----:B------:R-:W-:-:S05]  /*1250*/  MOV R3, UR7 ;  /* 0x0000000700037c02 */ /* 0x000fca0008000f00 */
        /* <DEDUP_REMOVED lines=17> */
.L_x_43:
[----:B------:R-:W-:Y:S01]  /*1370*/  MOV R15, R26 ;  /* 0x0000001a000f7202 */ /* 0x000fe20000000f00 */
[----:B------:R-:W-:Y:S06]  /*1380*/  BRA `(.L_x_44) ;  /* 0x0000000000107947 */ /* 0x000fec0003800000 */
.L_x_42:
[----:B------:R-:W-:Y:S01]  /*1390*/  FMUL.FTZ R15, R10, R9 ;  /* 0x000000090a0f7220 */ /* 0x000fe20000410000 */
[----:B------:R-:W-:-:S03]  /*13a0*/  FMUL.FTZ R3, R9, 0.5 ;  /* 0x3f00000009037820 */ /* 0x000fc60000410000 */
[----:B------:R-:W-:-:S04]  /*13b0*/  FFMA R2, -R15, R15, R10 ;  /* 0x0000000f0f027223 */ /* 0x000fc8000000010a */
[----:B------:R-:W-:-:S07]  /*13c0*/  FFMA R15, R2, R3, R15 ;  /* 0x00000003020f7223 */ /* 0x000fce000000000f */
.L_x_44:
        /* <DEDUP_REMOVED lines=16> */
.L_x_47:
[----:B------:R-:W-:Y:S05]  /*14d0*/  BSYNC.RECONVERGENT B1 ;  /* 0x0000000000017941 */ /* 0x000fea0003800200 */
.L_x_46:
        /* <DEDUP_REMOVED lines=13> */
.L_x_49:
[----:B------:R-:W-:Y:S05]  /*15b0*/  BSYNC.RECONVERGENT B1 ;  /* 0x0000000000017941 */ /* 0x000fea0003800200 */
.L_x_48:
        /* <DEDUP_REMOVED lines=21> */
.L_x_51:
[----:B------:R-:W-:Y:S01]  /*1710*/  FMUL.FTZ R0, R3, R2 ;  /* 0x0000000203007220 */ /* 0x000fe20000410000 */
[----:B------:R-:W-:-:S03]  /*1720*/  FMUL.FTZ R2, R2, 0.5 ;  /* 0x3f00000002027820 */ /* 0x000fc60000410000 */
[----:B------:R-:W-:-:S04]  /*1730*/  FFMA R3, -R0, R0, R3 ;  /* 0x0000000000037223 */ /* 0x000fc80000000103 */
[----:B------:R-:W-:-:S07]  /*1740*/  FFMA R0, R3, R2, R0 ;  /* 0x0000000203007223 */ /* 0x000fce0000000000 */
.L_x_52:
[----:B------:R-:W-:Y:S05]  /*1750*/  BSYNC.RECONVERGENT B1 ;  /* 0x0000000000017941 */ /* 0x000fea0003800200 */
.L_x_50:
        /* <DEDUP_REMOVED lines=15> */
.L_x_54:
[----:B------:R-:W-:Y:S01]  /*1850*/  FMUL.FTZ R8, R3, R2 ;  /* 0x0000000203087220 */ /* 0x000fe20000410000 */
[----:B------:R-:W-:-:S03]  /*1860*/  FMUL.FTZ R2, R2, 0.5 ;  /* 0x3f00000002027820 */ /* 0x000fc60000410000 */
[----:B------:R-:W-:-:S04]  /*1870*/  FFMA R3, -R8, R8, R3 ;  /* 0x0000000808037223 */ /* 0x000fc80000000103 */
[----:B------:R-:W-:-:S07]  /*1880*/  FFMA R8, R3, R2, R8 ;  /* 0x0000000203087223 */ /* 0x000fce0000000008 */
.L_x_55:
[----:B------:R-:W-:Y:S05]  /*1890*/  BSYNC.RECONVERGENT B1 ;  /* 0x0000000000017941 */ /* 0x000fea0003800200 */
.L_x_53:
        /* <DEDUP_REMOVED lines=12> */
.L_x_57:
[----:B------:R-:W-:Y:S01]  /*1960*/  FMUL.FTZ R26, R3, R2 ;  /* 0x00000002031a7220 */ /* 0x000fe20000410000 */
[----:B------:R-:W-:-:S03]  /*1970*/  FMUL.FTZ R2, R2, 0.5 ;  /* 0x3f00000002027820 */ /* 0x000fc60000410000 */
[----:B------:R-:W-:-:S04]  /*1980*/  FFMA R3, -R26, R26, R3 ;  /* 0x0000001a1a037223 */ /* 0x000fc80000000103 */
[----:B------:R-:W-:-:S07]  /*1990*/  FFMA R26, R3, R2, R26 ;  /* 0x00000002031a7223 */ /* 0x000fce000000001a */
.L_x_58:
[----:B------:R-:W-:Y:S05]  /*19a0*/  BSYNC.RECONVERGENT B1 ;  /* 0x0000000000017941 */ /* 0x000fea0003800200 */
.L_x_56:
[----:B------:R-:W-:Y:S02]  /*19b0*/  FSETP.GEU.AND P0, PT, R8, R26, PT ;  /* 0x0000001a0800720b */ /* 0x000fe40003f0e000 */
[----:B------:R-:W-:Y:S02]  /*19c0*/  MOV R13, R0 ;  /* 0x00000000000d7202 */ /* 0x000fe40000000f00 */
[----:B------:R-:W-:Y:S02]  /*19d0*/  FSEL R11, R6, R5, !P0 ;  /* 0x00000005060b7208 */ /* 0x000fe40004000000 */
[----:B------:R-:W-:-:S07]  /*19e0*/  FSEL R12, R7, R4, !P0 ;  /* 0x00000004070c7208 */ /* 0x000fce0004000000 */
.L_x_45:
[----:B------:R-:W-:Y:S05]  /*19f0*/  BSYNC.RECONVERGENT B0 ;  /* 0x0000000000007941 */ /* 0x000fea0003800200 */
.L_x_3:
[----:B------:R-:W0:Y:S08]  /*1a00*/  LDC.64 R2, c[0x0][0x398] ;  /* 0x0000e600ff027b82 */ /* 0x000e300000000a00 */
[----:B------:R-:W1:Y:S01]  /*1a10*/  LDC.64 R4, c[0x0][0x3a0] ;  /* 0x0000e800ff047b82 */ /* 0x000e620000000a00 */
[----:B0-----:R-:W-:-:S05]  /*1a20*/  IMAD.WIDE R2, R21, 0x4, R2 ;  /* 0x0000000415027825 */ /* 0x001fca00078e0202 */
[----:B------:R-:W-:Y:S01]  /*1a30*/  STG.E desc[UR10][R2.64], R13 ;  /* 0x0000000d02007986 */ /* 0x000fe2000c10190a */
[----:B-1----:R-:W-:-:S05]  /*1a40*/  IMAD.WIDE R4, R19, 0x4, R4 ;  /* 0x0000000413047825 */ /* 0x002fca00078e0204 */
[----:B------:R-:W-:Y:S04]  /*1a50*/  STG.E desc[UR10][R4.64], R11 ;  /* 0x0000000b04007986 */ /* 0x000fe8000c10190a */
[----:B------:R-:W-:Y:S01]  /*1a60*/  STG.E desc[UR10][R4.64+0x4], R12 ;  /* 0x0000040c04007986 */ /* 0x000fe2000c10190a */
[----:B------:R-:W-:Y:S05]  /*1a70*/  EXIT ;  /* 0x000000000000794d */ /* 0x000fea0003800000 */
        .weak           $__internal_0_$__cuda_sm20_sqrt_rn_f32_slowpath
        .type           $__internal_0_$__cuda_sm20_sqrt_rn_f32_slowpath,@function
        .size           $__internal_0_$__cuda_sm20_sqrt_rn_f32_slowpath,($__internal_1_$__cuda_sm3x_div_rn_noftz_f32_slowpath - $__internal_0_$__cuda_sm20_sqrt_rn_f32_slowpath)
$__internal_0_$__cuda_sm20_sqrt_rn_f32_slowpath:
[----:B------:R-:W-:-:S13]  /*1a80*/  LOP3.LUT P0, RZ, R3, 0x7fffffff, RZ, 0xc0, !PT ;  /* 0x7fffffff03ff7812 */ /* 0x000fda000780c0ff */
[----:B------:R-:W-:Y:S01]  /*1a90*/  @!P0 MOV R26, R3 ;  /* 0x00000003001a8202 */ /* 0x000fe20000000f00 */
[----:B------:R-:W-:Y:S06]  /*1aa0*/  @!P0 BRA `(.L_x_59) ;  /* 0x0000000000408947 */ /* 0x000fec0003800000 */
[----:B------:R-:W-:-:S13]  /*1ab0*/  FSETP.GEU.FTZ.AND P0, PT, R3, RZ, PT ;  /* 0x000000ff0300720b */ /* 0x000fda0003f1e000 */
[----:B------:R-:W-:Y:S01]  /*1ac0*/  @!P0 IMAD.MOV.U32 R26, RZ, RZ, 0x7fffffff ;  /* 0x7fffffffff1a8424 */ /* 0x000fe200078e00ff */
[----:B------:R-:W-:Y:S06]  /*1ad0*/  @!P0 BRA `(.L_x_59) ;  /* 0x0000000000348947 */ /* 0x000fec0003800000 */
[----:B------:R-:W-:-:S13]  /*1ae0*/  FSETP.GTU.FTZ.AND P0, PT, |R3|, +INF , PT ;  /* 0x7f8000000300780b */ /* 0x000fda0003f1c200 */
[----:B------:R-:W-:Y:S01]  /*1af0*/  @P0 FADD.FTZ R26, R3, 1 ;  /* 0x3f800000031a0421 */ /* 0x000fe20000010000 */
[----:B------:R-:W-:Y:S06]  /*1b00*/  @P0 BRA `(.L_x_59) ;  /* 0x0000000000280947 */ /* 0x000fec0003800000 */
[----:B------:R-:W-:-:S13]  /*1b10*/  FSETP.NEU.FTZ.AND P0, PT, |R3|, +INF , PT ;  /* 0x7f8000000300780b */ /* 0x000fda0003f1d200 */
[----:B------:R-:W-:Y:S01]  /*1b20*/  @P0 FFMA R25, R3, 1.84467440737095516160e+19, RZ ;  /* 0x5f80000003190823 */ /* 0x000fe200000000ff */
[----:B------:R-:W-:-:S03]  /*1b30*/  @!P0 MOV R26, R3 ;  /* 0x00000003001a8202 */ /* 0x000fc60000000f00 */
[----:B------:R-:W0:Y:S02]  /*1b40*/  @P0 MUFU.RSQ R22, R25 ;  /* 0x0000001900160308 */ /* 0x000e240000001400 */
[----:B0-----:R-:W-:Y:S01]  /*1b50*/  @P0 FMUL.FTZ R24, R25, R22 ;  /* 0x0000001619180220 */ /* 0x001fe20000410000 */
[----:B------:R-:W-:-:S03]  /*1b60*/  @P0 FMUL.FTZ R22, R22, 0.5 ;  /* 0x3f00000016160820 */ /* 0x000fc60000410000 */
[----:B------:R-:W-:-:S04]  /*1b70*/  @P0 FADD.FTZ R23, -R24, -RZ ;  /* 0x800000ff18170221 */ /* 0x000fc80000010100 */
[----:B------:R-:W-:-:S04]  /*1b80*/  @P0 FFMA R23, R24, R23, R25 ;  /* 0x0000001718170223 */ /* 0x000fc80000000019 */
[----:B------:R-:W-:-:S04]  /*1b90*/  @P0 FFMA R22, R23, R22, R24 ;  /* 0x0000001617160223 */ /* 0x000fc80000000018 */
[----:B------:R-:W-:-:S07]  /*1ba0*/  @P0 FMUL.FTZ R26, R22, 2.3283064365386962891e-10 ;  /* 0x2f800000161a0820 */ /* 0x000fce0000410000 */
.L_x_59:
[----:B------:R-:W-:-:S04]  /*1bb0*/  HFMA2 R3, -RZ, RZ, 0, 0 ;  /* 0x00000000ff037431 */ /* 0x000fc800000001ff */
[----:B------:R-:W-:Y:S05]  /*1bc0*/  RET.REL.NODEC R2 `(_Z25distanceCalculationKernelPKfS0_iiPfS1_) ;  /* 0xffffffe4020c7950 */ /* 0x000fea0003c3ffff */
        .weak           $__internal_1_$__cuda_sm3x_div_rn_noftz_f32_slowpath
        .type           $__internal_1_$__cuda_sm3x_div_rn_noftz_f32_slowpath,@function
        .size           $__internal_1_$__cuda_sm3x_div_rn_noftz_f32_slowpath,(.L_x_73 - $__internal_1_$__cuda_sm3x_div_rn_noftz_f32_slowpath)
$__internal_1_$__cuda_sm3x_div_rn_noftz_f32_slowpath:
[----:B------:R-:W-:Y:S01]  /*1bd0*/  SHF.R.U32.HI R3, RZ, 0x17, R26 ;  /* 0x00000017ff037819 */ /* 0x000fe2000001161a */
[----:B------:R-:W-:Y:S01]  /*1be0*/  BSSY.RECONVERGENT B2, `(.L_x_60) ;  /* 0x0000062000027945 */ /* 0x000fe20003800200 */
[----:B------:R-:W-:Y:S02]  /*1bf0*/  SHF.R.U32.HI R24, RZ, 0x17, R29 ;  /* 0x00000017ff187819 */ /* 0x000fe4000001161d */
[----:B------:R-:W-:Y:S02]  /*1c00*/  LOP3.LUT R3, R3, 0xff, RZ, 0xc0, !PT ;  /* 0x000000ff03037812 */ /* 0x000fe400078ec0ff */
[----:B------:R-:W-:Y:S02]  /*1c10*/  LOP3.LUT R24, R24, 0xff, RZ, 0xc0, !PT ;  /* 0x000000ff18187812 */ /* 0x000fe400078ec0ff */
[----:B------:R-:W-:Y:S02]  /*1c20*/  IADD3 R25, PT, PT, R3, -0x1, RZ ;  /* 0xffffffff03197810 */ /* 0x000fe40007ffe0ff */
[----:B------:R-:W-:-:S02]  /*1c30*/  IADD3 R2, PT, PT, R24, -0x1, RZ ;  /* 0xffffffff18027810 */ /* 0x000fc40007ffe0ff */
[----:B------:R-:W-:-:S04]  /*1c40*/  ISETP.GT.U32.AND P0, PT, R25, 0xfd, PT ;  /* 0x000000fd1900780c */ /* 0x000fc80003f04070 */
[----:B------:R-:W-:-:S13]  /*1c50*/  ISETP.GT.U32.OR P0, PT, R2, 0xfd, P0 ;  /* 0x000000fd0200780c */ /* 0x000fda0000704470 */
[----:B------:R-:W-:Y:S01]  /*1c60*/  @!P0 MOV R23, RZ ;  /* 0x000000ff00178202 */ /* 0x000fe20000000f00 */
[----:B------:R-:W-:Y:S06]  /*1c70*/  @!P0 BRA `(.L_x_61) ;  /* 0x00000000005c8947 */ /* 0x000fec0003800000 */
[----:B------:R-:W-:Y:S02]  /*1c80*/  FSETP.GTU.FTZ.AND P0, PT, |R29|, +INF , PT ;  /* 0x7f8000001d00780b */ /* 0x000fe40003f1c200 */
[----:B------:R-:W-:-:S04]  /*1c90*/  FSETP.GTU.FTZ.AND P1, PT, |R26|, +INF , PT ;  /* 0x7f8000001a00780b */ /* 0x000fc80003f3c200 */
[----:B------:R-:W-:-:S13]  /*1ca0*/  PLOP3.LUT P0, PT, P0, P1, PT, 0xf8, 0x8f ;  /* 0x00000000008f781c */ /* 0x000fda0000703f70 */
[----:B------:R-:W-:Y:S05]  /*1cb0*/  @P0 BRA `(.L_x_62) ;  /* 0x00000004004c0947 */ /* 0x000fea0003800000 */
[----:B------:R-:W-:-:S13]  /*1cc0*/  LOP3.LUT P0, RZ, R26, 0x7fffffff, R29, 0xc8, !PT ;  /* 0x7fffffff1aff7812 */ /* 0x000fda000780c81d */
[----:B------:R-:W-:Y:S05]  /*1cd0*/  @!P0 BRA `(.L_x_63) ;  /* 0x00000004003c8947 */ /* 0x000fea0003800000 */
[C---:B------:R-:W-:Y:S02]  /*1ce0*/  FSETP.NEU.FTZ.AND P2, PT, |R29|.reuse, +INF , PT ;  /* 0x7f8000001d00780b */ /* 0x040fe40003f5d200 */
[----:B------:R-:W-:Y:S02]  /*1cf0*/  FSETP.NEU.FTZ.AND P1, PT, |R26|, +INF , PT ;  /* 0x7f8000001a00780b */ /* 0x000fe40003f3d200 */
[----:B------:R-:W-:-:S11]  /*1d00*/  FSETP.NEU.FTZ.AND P0, PT, |R29|, +INF , PT ;  /* 0x7f8000001d00780b */ /* 0x000fd60003f1d200 */
[----:B------:R-:W-:Y:S05]  /*1d10*/  @!P1 BRA !P2, `(.L_x_63) ;  /* 0x00000004002c9947 */ /* 0x000fea0005000000 */
[----:B------:R-:W-:-:S04]  /*1d20*/  LOP3.LUT P2, RZ, R29, 0x7fffffff, RZ, 0xc0, !PT ;  /* 0x7fffffff1dff7812 */ /* 0x000fc8000784c0ff */
[----:B------:R-:W-:-:S13]  /*1d30*/  PLOP3.LUT P1, PT, P1, P2, PT, 0x2f, 0xf2 ;  /* 0x0000000000f2781c */ /* 0x000fda0000f24577 */
[----:B------:R-:W-:Y:S05]  /*1d40*/  @P1 BRA `(.L_x_64) ;  /* 0x0000000400181947 */ /* 0x000fea0003800000 */
[----:B------:R-:W-:-:S04]  /*1d50*/  LOP3.LUT P1, RZ, R26, 0x7fffffff, RZ, 0xc0, !PT ;  /* 0x7fffffff1aff7812 */ /* 0x000fc8000782c0ff */
[----:B------:R-:W-:-:S13]  /*1d60*/  PLOP3.LUT P0, PT, P0, P1, PT, 0x2f, 0xf2 ;  /* 0x0000000000f2781c */ /* 0x000fda0000702577 */
[----:B------:R-:W-:Y:S05]  /*1d70*/  @P0 BRA `(.L_x_65) ;  /* 0x0000000400000947 */ /* 0x000fea0003800000 */
[----:B------:R-:W-:Y:S02]  /*1d80*/  ISETP.GE.AND P0, PT, R2, RZ, PT ;  /* 0x000000ff0200720c */ /* 0x000fe40003f06270 */
[----:B------:R-:W-:-:S11]  /*1d90*/  ISETP.GE.AND P1, PT, R25, RZ, PT ;  /* 0x000000ff1900720c */ /* 0x000fd60003f26270 */
[----:B------:R-:W-:Y:S01]  /*1da0*/  @P0 MOV R23, RZ ;  /* 0x000000ff00170202 */ /* 0x000fe20000000f00 */
[----:B------:R-:W-:Y:S01]  /*1db0*/  @!P0 FFMA R29, R29, 1.84467440737095516160e+19, RZ ;  /* 0x5f8000001d1d8823 */ /* 0x000fe200000000ff */
[----:B------:R-:W-:Y:S01]  /*1dc0*/  @!P0 MOV R23, 0xffffffc0 ;  /* 0xffffffc000178802 */ /* 0x000fe20000000f00 */
[----:B------:R-:W-:-:S03]  /*1dd0*/  @!P1 FFMA R26, R26, 1.84467440737095516160e+19, RZ ;  /* 0x5f8000001a1a9823 */ /* 0x000fc600000000ff */
[----:B------:R-:W-:-:S07]  /*1de0*/  @!P1 IADD3 R23, PT, PT, R23, 0x40, RZ ;  /* 0x0000004017179810 */ /* 0x000fce0007ffe0ff */
.L_x_61:
[----:B------:R-:W-:Y:S01]  /*1df0*/  LEA R25, R3, 0xc0800000, 0x17 ;  /* 0xc080000003197811 */ /* 0x000fe200078eb8ff */
[----:B------:R-:W-:Y:S01]  /*1e00*/  BSSY.RECONVERGENT B3, `(.L_x_66) ;  /* 0x0000036000037945 */ /* 0x000fe20003800200 */
[----:B------:R-:W-:Y:S02]  /*1e10*/  IADD3 R24, PT, PT, R24, -0x7f, RZ ;  /* 0xffffff8118187810 */ /* 0x000fe40007ffe0ff */
[----:B------:R-:W-:-:S04]  /*1e20*/  IADD3 R26, PT, PT, -R25, R26, RZ ;  /* 0x0000001a191a7210 */ /* 0x000fc80007ffe1ff */
[----:B------:R-:W0:Y:S01]  /*1e30*/  MUFU.RCP R2, R26 ;  /* 0x0000001a00027308 */ /* 0x000e220000001000 */
[----:B------:R-:W-:-:S04]  /*1e40*/  FADD.FTZ R27, -R26, -RZ ;  /* 0x800000ff1a1b7221 */ /* 0x000fc80000010100 */
[----:B0-----:R-:W-:-:S04]  /*1e50*/  FFMA R25, R2, R27, 1 ;  /* 0x3f80000002197423 */ /* 0x001fc8000000001b */
[----:B------:R-:W-:Y:S01]  /*1e60*/  FFMA R25, R2, R25, R2 ;  /* 0x0000001902197223 */ /* 0x000fe20000000002 */
[C---:B------:R-:W-:Y:S01]  /*1e70*/  IMAD R2, R24.reuse, -0x800000, R29 ;  /* 0xff80000018027824 */ /* 0x040fe200078e021d */
[----:B------:R-:W-:-:S03]  /*1e80*/  IADD3 R24, PT, PT, R24, 0x7f, -R3 ;  /* 0x0000007f18187810 */ /* 0x000fc60007ffe803 */
[----:B------:R-:W-:Y:S01]  /*1e90*/  FFMA R26, R2, R25, RZ ;  /* 0x00000019021a7223 */ /* 0x000fe200000000ff */
[----:B------:R-:W-:-:S03]  /*1ea0*/  IADD3 R23, PT, PT, R24, R23, RZ ;  /* 0x0000001718177210 */ /* 0x000fc60007ffe0ff */
[----:B------:R-:W-:-:S04]  /*1eb0*/  FFMA R28, R27, R26, R2 ;  /* 0x0000001a1b1c7223 */ /* 0x000fc80000000002 */
[----:B------:R-:W-:-:S04]  /*1ec0*/  FFMA R28, R25, R28, R26 ;  /* 0x0000001c191c7223 */ /* 0x000fc8000000001a */
[----:B------:R-:W-:-:S04]  /*1ed0*/  FFMA R27, R27, R28, R2 ;  /* 0x0000001c1b1b7223 */ /* 0x000fc80000000002 */
[----:B------:R-:W-:-:S05]  /*1ee0*/  FFMA R2, R25, R27, R28 ;  /* 0x0000001b19027223 */ /* 0x000fca000000001c */
[----:B------:R-:W-:-:S04]  /*1ef0*/  SHF.R.U32.HI R3, RZ, 0x17, R2 ;  /* 0x00000017ff037819 */ /* 0x000fc80000011602 */
[----:B------:R-:W-:-:S04]  /*1f00*/  LOP3.LUT R24, R3, 0xff, RZ, 0xc0, !PT ;  /* 0x000000ff03187812 */ /* 0x000fc800078ec0ff */
[----:B------:R-:W-:-:S04]  /*1f10*/  IADD3 R3, PT, PT, R24, R23, RZ ;  /* 0x0000001718037210 */ /* 0x000fc80007ffe0ff */
[----:B------:R-:W-:-:S04]  /*1f20*/  IADD3 R24, PT, PT, R3, -0x1, RZ ;  /* 0xffffffff03187810 */ /* 0x000fc80007ffe0ff */
[----:B------:R-:W-:-:S13]  /*1f30*/  ISETP.GE.U32.AND P0, PT, R24, 0xfe, PT ;  /* 0x000000fe1800780c */ /* 0x000fda0003f06070 */
[----:B------:R-:W-:Y:S05]  /*1f40*/  @!P0 BRA `(.L_x_67) ;  /* 0x0000000000808947 */ /* 0x000fea0003800000 */
[----:B------:R-:W-:-:S13]  /*1f50*/  ISETP.GT.AND P0, PT, R3, 0xfe, PT ;  /* 0x000000fe0300780c */ /* 0x000fda0003f04270 */
[----:B------:R-:W-:Y:S05]  /*1f60*/  @P0 BRA `(.L_x_68) ;  /* 0x00000000006c0947 */ /* 0x000fea0003800000 */
[----:B------:R-:W-:-:S13]  /*1f70*/  ISETP.GE.AND P0, PT, R3, 0x1, PT ;  /* 0x000000010300780c */ /* 0x000fda0003f06270 */
[----:B------:R-:W-:Y:S05]  /*1f80*/  @P0 BRA `(.L_x_69) ;  /* 0x0000000000740947 */ /* 0x000fea0003800000 */
[----:B------:R-:W-:Y:S02]  /*1f90*/  ISETP.GE.AND P0, PT, R3, -0x18, PT ;  /* 0xffffffe80300780c */ /* 0x000fe40003f06270 */
[----:B------:R-:W-:-:S11]  /*1fa0*/  LOP3.LUT R2, R2, 0x80000000, RZ, 0xc0, !PT ;  /* 0x8000000002027812 */ /* 0x000fd600078ec0ff */
[----:B------:R-:W-:Y:S05]  /*1fb0*/  @!P0 BRA `(.L_x_69) ;  /* 0x0000000000688947 */ /* 0x000fea0003800000 */
[CCC-:B------:R-:W-:Y:S01]  /*1fc0*/  FFMA.RZ R23, R25.reuse, R27.reuse, R28.reuse ;  /* 0x0000001b19177223 */ /* 0x1c0fe2000000c01c */
[CCC-:B------:R-:W-:Y:S01]  /*1fd0*/  FFMA.RP R24, R25.reuse, R27.reuse, R28.reuse ;  /* 0x0000001b19187223 */ /* 0x1c0fe2000000801c */
[----:B------:R-:W-:Y:S01]  /*1fe0*/  FFMA.RM R27, R25, R27, R28 ;  /* 0x0000001b191b7223 */ /* 0x000fe2000000401c */
[----:B------:R-:W-:Y:S02]  /*1ff0*/  IADD3 R25, PT, PT, R3, 0x20, RZ ;  /* 0x0000002003197810 */ /* 0x000fe40007ffe0ff */
[----:B------:R-:W-:Y:S02]  /*2000*/  LOP3.LUT R23, R23, 0x7fffff, RZ, 0xc0, !PT ;  /* 0x007fffff17177812 */ /* 0x000fe400078ec0ff */
[----:B------:R-:W-:Y:S02]  /*2010*/  ISETP.NE.AND P2, PT, R3, RZ, PT ;  /* 0x000000ff0300720c */ /* 0x000fe40003f45270 */
[----:B------:R-:W-:Y:S02]  /*2020*/  LOP3.LUT R26, R23, 0x800000, RZ, 0xfc, !PT ;  /* 0x00800000171a7812 */ /* 0x000fe400078efcff */
[----:B------:R-:W-:-:S02]  /*2030*/  ISETP.NE.AND P1, PT, R3, RZ, PT ;  /* 0x000000ff0300720c */ /* 0x000fc40003f25270 */
[----:B------:R-:W-:Y:S02]  /*2040*/  IADD3 R3, PT, PT, -R3, RZ, RZ ;  /* 0x000000ff03037210 */ /* 0x000fe40007ffe1ff */
[----:B------:R-:W-:Y:S02]  /*2050*/  SHF.L.U32 R25, R26, R25, RZ ;  /* 0x000000191a197219 */ /* 0x000fe400000006ff */
[----:B------:R-:W-:Y:S02]  /*2060*/  FSETP.NEU.FTZ.AND P0, PT, R24, R27, PT ;  /* 0x0000001b1800720b */ /* 0x000fe40003f1d000 */
[----:B------:R-:W-:Y:S02]  /*2070*/  SEL R3, R3, RZ, P2 ;  /* 0x000000ff03037207 */ /* 0x000fe40001000000 */
[----:B------:R-:W-:Y:S02]  /*2080*/  ISETP.NE.AND P1, PT, R25, RZ, P1 ;  /* 0x000000ff1900720c */ /* 0x000fe40000f25270 */
[----:B------:R-:W-:-:S02]  /*2090*/  SHF.R.U32.HI R26, RZ, R3, R26 ;  /* 0x00000003ff1a7219 */ /* 0x000fc4000001161a */
[----:B------:R-:W-:Y:S02]  /*20a0*/  PLOP3.LUT P0, PT, P0, P1, PT, 0xf8, 0x8f ;  /* 0x00000000008f781c */ /* 0x000fe40000703f70 */
[----:B------:R-:W-:Y:S02]  /*20b0*/  SHF.R.U32.HI R23, RZ, 0x1, R26 ;  /* 0x00000001ff177819 */ /* 0x000fe4000001161a */
[----:B------:R-:W-:-:S04]  /*20c0*/  SEL R24, RZ, 0x1, !P0 ;  /* 0x00000001ff187807 */ /* 0x000fc80004000000 */
[----:B------:R-:W-:-:S04]  /*20d0*/  LOP3.LUT R3, R24, 0x1, R23, 0xf8, !PT ;  /* 0x0000000118037812 */ /* 0x000fc800078ef817 */
[----:B------:R-:W-:-:S04]  /*20e0*/  LOP3.LUT R26, R3, R26, RZ, 0xc0, !PT ;  /* 0x0000001a031a7212 */ /* 0x000fc800078ec0ff */
[----:B------:R-:W-:-:S04]  /*20f0*/  IADD3 R23, PT, PT, R23, R26, RZ ;  /* 0x0000001a17177210 */ /* 0x000fc80007ffe0ff */
[----:B------:R-:W-:Y:S01]  /*2100*/  LOP3.LUT R2, R23, R2, RZ, 0xfc, !PT ;  /* 0x0000000217027212 */ /* 0x000fe200078efcff */
[----:B------:R-:W-:Y:S06]  /*2110*/  BRA `(.L_x_69) ;  /* 0x0000000000107947 */ /* 0x000fec0003800000 */
.L_x_68:
[----:B------:R-:W-:-:S04]  /*2120*/  LOP3.LUT R2, R2, 0x80000000, RZ, 0xc0, !PT ;  /* 0x8000000002027812 */ /* 0x000fc800078ec0ff */
[----:B------:R-:W-:Y:S01]  /*2130*/  LOP3.LUT R2, R2, 0x7f800000, RZ, 0xfc, !PT ;  /* 0x7f80000002027812 */ /* 0x000fe200078efcff */
[----:B------:R-:W-:Y:S06]  /*2140*/  BRA `(.L_x_69) ;  /* 0x0000000000047947 */ /* 0x000fec0003800000 */
.L_x_67:
[----:B------:R-:W-:-:S07]  /*2150*/  LEA R2, R23, R2, 0x17 ;  /* 0x0000000217027211 */ /* 0x000fce00078eb8ff */
.L_x_69:
[----:B------:R-:W-:Y:S05]  /*2160*/  BSYNC.RECONVERGENT B3 ;  /* 0x0000000000037941 */ /* 0x000fea0003800200 */
.L_x_66:
[----:B------:R-:W-:Y:S05]  /*2170*/  BRA `(.L_x_70) ;  /* 0x0000000000207947 */ /* 0x000fea0003800000 */
.L_x_65:
[----:B------:R-:W-:-:S04]  /*2180*/  LOP3.LUT R26, R26, 0x80000000, R29, 0x48, !PT ;  /* 0x800000001a1a7812 */ /* 0x000fc800078e481d */
[----:B------:R-:W-:Y:S01]  /*2190*/  LOP3.LUT R2, R26, 0x7f800000, RZ, 0xfc, !PT ;  /* 0x7f8000001a027812 */ /* 0x000fe200078efcff */
[----:B------:R-:W-:Y:S06]  /*21a0*/  BRA `(.L_x_70) ;  /* 0x0000000000147947 */ /* 0x000fec0003800000 */
.L_x_64:
[----:B------:R-:W-:Y:S01]  /*21b0*/  LOP3.LUT R2, R26, 0x80000000, R29, 0x48, !PT ;  /* 0x800000001a027812 */ /* 0x000fe200078e481d */
[----:B------:R-:W-:Y:S06]  /*21c0*/  BRA `(.L_x_70) ;  /* 0x00000000000c7947 */ /* 0x000fec0003800000 */
.L_x_63:
[----:B------:R-:W0:Y:S01]  /*21d0*/  MUFU.RSQ R2, -QNAN ;  /* 0xffc0000000027908 */ /* 0x000e220000001400 */
[----:B------:R-:W-:Y:S05]  /*21e0*/  BRA `(.L_x_70) ;  /* 0x0000000000047947 */ /* 0x000fea0003800000 */
.L_x_62:
[----:B------:R-:W-:-:S07]  /*21f0*/  FADD.FTZ R2, R29, R26 ;  /* 0x0000001a1d027221 */ /* 0x000fce0000010000 */
.L_x_70:
[----:B------:R-:W-:Y:S05]  /*2200*/  BSYNC.RECONVERGENT B2 ;  /* 0x0000000000027941 */ /* 0x000fea0003800200 */
.L_x_60:
[----:B------:R-:W-:-:S04]  /*2210*/  HFMA2 R23, -RZ, RZ, 0, 0 ;  /* 0x00000000ff177431 */ /* 0x000fc800000001ff */
[----:B0-----:R-:W-:Y:S05]  /*2220*/  RET.REL.NODEC R22 `(_Z25distanceCalculationKernelPKfS0_iiPfS1_) ;  /* 0xffffffdc16747950 */ /* 0x001fea0003c3ffff */
.L_x_71:
        /* <DEDUP_REMOVED lines=13> */
.L_x_73:


//--------------------- .nv.shared.reserved.0     --------------------------
	.section	.nv.shared.reserved.0,"aw",@nobits
	.weak		__nv_reservedSMEM_offset_0_alias
	.size		__nv_reservedSMEM_offset_0_alias, 0, 64
	.other		__nv_reservedSMEM_offset_0_alias,@"STO_CUDA_RESERVED_SHARED STV_DEFAULT"
__nv_reservedSMEM_offset_0_alias:
	.zero		0
	.zero		64


//--------------------- .nv.global                --------------------------
	.section	.nv.global,"aw",@nobits
.nv.global:
	.type		_ZN34_INTERNAL_5f48266f_4_k_cu_580d96b86thrust24THRUST_300001_SM_1000_NS3seqE,@object
	.size		_ZN34_INTERNAL_5f48266f_4_k_cu_580d96b86thrust24THRUST_300001_SM_1000_NS3seqE,(_ZN34_INTERNAL_5f48266f_4_k_cu_580d96b84cuda3std3__48in_placeE - _ZN34_INTERNAL_5f48266f_4_k_cu_580d96b86thrust24THRUST_300001_SM_1000_NS3seqE)
_ZN34_INTERNAL_5f48266f_4_k_cu_580d96b86thrust24THRUST_300001_SM_1000_NS3seqE:
	.zero		1
	.type		_ZN34_INTERNAL_5f48266f_4_k_cu_580d96b84cuda3std3__48in_placeE,@object
	.size		_ZN34_INTERNAL_5f48266f_4_k_cu_580d96b84cuda3std3__48in_placeE,(_ZN34_INTERNAL_5f48266f_4_k_cu_580d96b84cuda3std6ranges3__45__cpo4sizeE - _ZN34_INTERNAL_5f48266f_4_k_cu_580d96b84cuda3std3__48in_placeE)
_ZN34_INTERNAL_5f48266f_4_k_cu_580d96b84cuda3std3__48in_placeE:
	.zero		1
	.type		_ZN34_INTERNAL_5f48266f_4_k_cu_580d96b84cuda3std6ranges3__45__cpo4sizeE,@object
	.size		_ZN34_INTERNAL_5f48266f_4_k_cu_580d96b84cuda3std6ranges3__45__cpo4sizeE,(_ZN34_INTERNAL_5f48266f_4_k_cu_580d96b86thrust24THRUST_300001_SM_1000_NS12placeholders2_3E - _ZN34_INTERNAL_5f48266f_4_k_cu_580d96b84cuda3std6ranges3__45__cpo4sizeE)
_ZN34_INTERNAL_5f48266f_4_k_cu_580d96b84cuda3std6ranges3__45__cpo4sizeE:
	.zero		1
	.type		_ZN34_INTERNAL_5f48266f_4_k_cu_580d96b86thrust24THRUST_300001_SM_1000_NS12placeholders2_3E,@object
	.size		_ZN34_INTERNAL_5f48266f_4_k_cu_580d96b86thrust24THRUST_300001_SM_1000_NS12placeholders2_3E,(_ZN34_INTERNAL_5f48266f_4_k_cu_580d96b84cuda3std3__45__cpo6cbeginE - _ZN34_INTERNAL_5f48266f_4_k_cu_580d96b86thrust24THRUST_300001_SM_1000_NS12placeholders2_3E)
_ZN34_INTERNAL_5f48266f_4_k_cu_580d96b86thrust24THRUST_300001_SM_1000_NS12placeholders2_3E:
	.zero		1
	.type		_ZN34_INTERNAL_5f48266f_4_k_cu_580d96b84cuda3std3__45__cpo6cbeginE,@object
	.size		_ZN34_INTERNAL_5f48266f_4_k_cu_580d96b84cuda3std3__45__cpo6cbeginE,(_ZN34_INTERNAL_5f48266f_4_k_cu_580d96b84cuda3std6ranges3__45__cpo6cbeginE - _ZN34_INTERNAL_5f48266f_4_k_cu_580d96b84cuda3std3__45__cpo6cbeginE)
_ZN34_INTERNAL_5f48266f_4_k_cu_580d96b84cuda3std3__45__cpo6cbeginE:
	.zero		1
	.type		_ZN34_INTERNAL_5f48266f_4_k_cu_580d96b84cuda3std6ranges3__45__cpo6cbeginE,@object
	.size		_ZN34_INTERNAL_5f48266f_4_k_cu_580d96b84cuda3std6ranges3__45__cpo6cbeginE,(_ZN34_INTERNAL_5f48266f_4_k_cu_580d96b86thrust24THRUST_300001_SM_1000_NS12placeholders2_7E - _ZN34_INTERNAL_5f48266f_4_k_cu_580d96b84cuda3std6ranges3__45__cpo6cbeginE)
_ZN34_INTERNAL_5f48266f_4_k_cu_580d96b84cuda3std6ranges3__45__cpo6cbeginE:
	.zero		1
	.type		_ZN34_INTERNAL_5f48266f_4_k_cu_580d96b86thrust24THRUST_300001_SM_1000_NS12placeholders2_7E,@object
	.size		_ZN34_INTERNAL_5f48266f_4_k_cu_580d96b86thrust24THRUST_300001_SM_1000_NS12placeholders2_7E,(_ZN34_INTERNAL_5f48266f_4_k_cu_580d96b84cuda3std3__45__cpo7crbeginE - _ZN34_INTERNAL_5f48266f_4_k_cu_580d96b86thrust24THRUST_300001_SM_1000_NS12placeholders2_7E)
_ZN34_INTERNAL_5f48266f_4_k_cu_580d96b86thrust24THRUST_300001_SM_1000_NS12placeholders2_7E:
	.zero		1
	.type		_ZN34_INTERNAL_5f48266f_4_k_cu_580d96b84cuda3std3__45__cpo7crbeginE,@object
	.size		_ZN34_INTERNAL_5f48266f_4_k_cu_580d96b84cuda3std3__45__cpo7crbeginE,(_ZN34_INTERNAL_5f48266f_4_k_cu_580d96b84cuda3std6ranges3__45__cpo4nextE - _ZN34_INTERNAL_5f48266f_4_k_cu_580d96b84cuda3std3__45__cpo7crbeginE)
_ZN34_INTERNAL_5f48266f_4_k_cu_580d96b84cuda3std3__45__cpo7crbeginE:
	.zero		1
	.type		_ZN34_INTERNAL_5f48266f_4_k_cu_580d96b84cuda3std6ranges3__45__cpo4nextE,@object
	.size		_ZN34_INTERNAL_5f48266f_4_k_cu_580d96b84cuda3std6ranges3__45__cpo4nextE,(_ZN34_INTERNAL_5f48266f_4_k_cu_580d96b84cuda3std6ranges3__45__cpo4swapE - _ZN34_INTERNAL_5f48266f_4_k_cu_580d96b84cuda3std6ranges3__45__cpo4nextE)
_ZN34_INTERNAL_5f48266f_4_k_cu_580d96b84cuda3std6ranges3__45__cpo4nextE:
	.zero		1
	.type		_ZN34_INTERNAL_5f48266f_4_k_cu_580d96b84cuda3std6ranges3__45__cpo4swapE,@object
	.size		_ZN34_INTERNAL_5f48266f_4_k_cu_580d96b84cuda3std6ranges3__45__cpo4swapE,(_ZN34_INTERNAL_5f48266f_4_k_cu_580d96b86thrust24THRUST_300001_SM_1000_NS8cuda_cub10par_nosyncE - _ZN34_INTERNAL_5f48266f_4_k_cu_580d96b84cuda3std6ranges3__45__cpo4swapE)
_ZN34_INTERNAL_5f48266f_4_k_cu_580d96b84cuda3std6ranges3__45__cpo4swapE:
	.zero		1
	.type		_ZN34_INTERNAL_5f48266f_4_k_cu_580d96b86thrust24THRUST_300001_SM_1000_NS8cuda_cub10par_nosyncE,@object
	.size		_ZN34_INTERNAL_5f48266f_4_k_cu_580d96b86thrust24THRUST_300001_SM_1000_NS8cuda_cub10par_nosyncE,(_ZN34_INTERNAL_5f48266f_4_k_cu_580d96b86thrust24THRUST_300001_SM_1000_NS12placeholders2_9E - _ZN34_INTERNAL_5f48266f_4_k_cu_580d96b86thrust24THRUST_300001_SM_1000_NS8cuda_cub10par_nosyncE)
_ZN34_INTERNAL_5f48266f_4_k_cu_580d96b86thrust24THRUST_300001_SM_1000_NS8cuda_cub10par_nosyncE:
	.zero		1
	.type		_ZN34_INTERNAL_5f48266f_4_k_cu_580d96b86thrust24THRUST_300001_SM_1000_NS12placeholders2_9E,@object
	.size		_ZN34_INTERNAL_5f48266f_4_k_cu_580d96b86thrust24THRUST_300001_SM_1000_NS12placeholders2_9E,(_ZN34_INTERNAL_5f48266f_4_k_cu_580d96b84cuda3std3__436_GLOBAL__N__5f48266f_4_k_cu_580d96b86ignoreE - _ZN34_INTERNAL_5f48266f_4_k_cu_580d96b86thrust24THRUST_300001_SM_1000_NS12placeholders2_9E)
_ZN34_INTERNAL_5f48266f_4_k_cu_580d96b86thrust24THRUST_300001_SM_1000_NS12placeholders2_9E:
	.zero		1
	.type		_ZN34_INTERNAL_5f48266f_4_k_cu_580d96b84cuda3std3__436_GLOBAL__N__5f48266f_4_k_cu_580d96b86ignoreE,@object
	.size		_ZN34_INTERNAL_5f48266f_4_k_cu_580d96b84cuda3std3__436_GLOBAL__N__5f48266f_4_k_cu_580d96b86ignoreE,(_ZN34_INTERNAL_5f48266f_4_k_cu_580d96b84cuda3std6ranges3__45__cpo4dataE - _ZN34_INTERNAL_5f48266f_4_k_cu_580d96b84cuda3std3__436_GLOBAL__N__5f48266f_4_k_cu_580d96b86ignoreE)
_ZN34_INTERNAL_5f48266f_4_k_cu_580d96b84cuda3std3__436_GLOBAL__N__5f48266f_4_k_cu_580d96b86ignoreE:
	.zero		1
	.type		_ZN34_INTERNAL_5f48266f_4_k_cu_580d96b84cuda3std6ranges3__45__cpo4dataE,@object
	.size		_ZN34_INTERNAL_5f48266f_4_k_cu_580d96b84cuda3std6ranges3__45__cpo4dataE,(_ZN34_INTERNAL_5f48266f_4_k_cu_580d96b86thrust24THRUST_300001_SM_1000_NS12placeholders2_1E - _ZN34_INTERNAL_5f48266f_4_k_cu_580d96b84cuda3std6ranges3__45__cpo4dataE)
_ZN34_INTERNAL_5f48266f_4_k_cu_580d96b84cuda3std6ranges3__45__cpo4dataE:
	.zero		1
	.type		_ZN34_INTERNAL_5f48266f_4_k_cu_580d96b86thrust24THRUST_300001_SM_1000_NS12placeholders2_1E,@object
	.size		_ZN34_INTERNAL_5f48266f_4_k_cu_580d96b86thrust24THRUST_300001_SM_1000_NS12placeholders2_1E,(_ZN34_INTERNAL_5f48266f_4_k_cu_580d96b84cuda3std3__45__cpo5beginE - _ZN34_INTERNAL_5f48266f_4_k_cu_580d96b86thrust24THRUST_300001_SM_1000_NS12placeholders2_1E)
_ZN34_INTERNAL_5f48266f_4_k_cu_580d96b86thrust24THRUST_300001_SM_1000_NS12placeholders2_1E:
	.zero		1
	.type		_ZN34_INTERNAL_5f48266f_4_k_cu_580d96b84cuda3std3__45__cpo5beginE,@object
	.size		_ZN34_INTERNAL_5f48266f_4_k_cu_580d96b84cuda3std3__45__cpo5beginE,(_ZN34_INTERNAL_5f48266f_4_k_cu_580d96b84cuda3std6ranges3__45__cpo5beginE - _ZN34_INTERNAL_5f48266f_4_k_cu_580d96b84cuda3std3__45__cpo5beginE)
_ZN34_INTERNAL_5f48266f_4_k_cu_580d96b84cuda3std3__45__cpo5beginE:
	.zero		1
	.type		_ZN34_INTERNAL_5f48266f_4_k_cu_580d96b84cuda3std6ranges3__45__cpo5beginE,@object
	.size		_ZN34_INTERNAL_5f48266f_4_k_cu_580d96b84cuda3std6ranges3__45__cpo5beginE,(_ZN34_INTERNAL_5f48266f_4_k_cu_580d96b86thrust24THRUST_300001_SM_1000_NS12placeholders2_5E - _ZN34_INTERNAL_5f48266f_4_k_cu_580d96b84cuda3std6ranges3__45__cpo5beginE)
_ZN34_INTERNAL_5f48266f_4_k_cu_580d96b84cuda3std6ranges3__45__cpo5beginE:
	.zero		1
	.type		_ZN34_INTERNAL_5f48266f_4_k_cu_580d96b86thrust24THRUST_300001_SM_1000_NS12placeholders2_5E,@object
	.size		_ZN34_INTERNAL_5f48266f_4_k_cu_580d96b86thrust24THRUST_300001_SM_1000_NS12placeholders2_5E,(_ZN34_INTERNAL_5f48266f_4_k_cu_580d96b84cuda3std3__45__cpo6rbeginE - _ZN34_INTERNAL_5f48266f_4_k_cu_580d96b86thrust24THRUST_300001_SM_1000_NS12placeholders2_5E)
_ZN34_INTERNAL_5f48266f_4_k_cu_580d96b86thrust24THRUST_300001_SM_1000_NS12placeholders2_5E:
	.zero		1
	.type		_ZN34_INTERNAL_5f48266f_4_k_cu_580d96b84cuda3std3__45__cpo6rbeginE,@object
	.size		_ZN34_INTERNAL_5f48266f_4_k_cu_580d96b84cuda3std3__45__cpo6rbeginE,(_ZN34_INTERNAL_5f48266f_4_k_cu_580d96b84cuda3std6ranges3__45__cpo7advanceE - _ZN34_INTERNAL_5f48266f_4_k_cu_580d96b84cuda3std3__45__cpo6rbeginE)
_ZN34_INTERNAL_5f48266f_4_k_cu_580d96b84cuda3std3__45__cpo6rbeginE:
	.zero		1
	.type		_ZN34_INTERNAL_5f48266f_4_k_cu_580d96b84cuda3std6ranges3__45__cpo7advanceE,@object
	.size		_ZN34_INTERNAL_5f48266f_4_k_cu_580d96b84cuda3std6ranges3__45__cpo7advanceE,(_ZN34_INTERNAL_5f48266f_4_k_cu_580d96b84cuda3std3__47nulloptE - _ZN34_INTERNAL_5f48266f_4_k_cu_580d96b84cuda3std6ranges3__45__cpo7advanceE)
_ZN34_INTERNAL_5f48266f_4_k_cu_580d96b84cuda3std6ranges3__45__cpo7advanceE:
	.zero		1
	.type		_ZN34_INTERNAL_5f48266f_4_k_cu_580d96b84cuda3std3__47nulloptE,@object
	.size		_ZN34_INTERNAL_5f48266f_4_k_cu_580d96b84cuda3std3__47nulloptE,(_ZN34_INTERNAL_5f48266f_4_k_cu_580d96b84cuda3std6ranges3__45__cpo8distanceE - _ZN34_INTERNAL_5f48266f_4_k_cu_580d96b84cuda3std3__47nulloptE)
_ZN34_INTERNAL_5f48266f_4_k_cu_580d96b84cuda3std3__47nulloptE:
	.zero		1
	.type		_ZN34_INTERNAL_5f48266f_4_k_cu_580d96b84cuda3std6ranges3__45__cpo8distanceE,@object
	.size		_ZN34_INTERNAL_5f48266f_4_k_cu_580d96b84cuda3std6ranges3__45__cpo8distanceE,(_ZN34_INTERNAL_5f48266f_4_k_cu_580d96b86thrust24THRUST_300001_SM_1000_NS12placeholders3_10E - _ZN34_INTERNAL_5f48266f_4_k_cu_580d96b84cuda3std6ranges3__45__cpo8distanceE)
_ZN34_INTERNAL_5f48266f_4_k_cu_580d96b84cuda3std6ranges3__45__cpo8distanceE:
	.zero		1
	.type		_ZN34_INTERNAL_5f48266f_4_k_cu_580d96b86thrust24THRUST_300001_SM_1000_NS12placeholders3_10E,@object
	.size		_ZN34_INTERNAL_5f48266f_4_k_cu_580d96b86thrust24THRUST_300001_SM_1000_NS12placeholders3_10E,(_ZN34_INTERNAL_5f48266f_4_k_cu_580d96b84cuda3std3__419piecewise_constructE - _ZN34_INTERNAL_5f48266f_4_k_cu_580d96b86thrust24THRUST_300001_SM_1000_NS12placeholders3_10E)
_ZN34_INTERNAL_5f48266f_4_k_cu_580d96b86thrust24THRUST_300001_SM_1000_NS12placeholders3_10E:
	.zero		1
	.type		_ZN34_INTERNAL_5f48266f_4_k_cu_580d96b84cuda3std3__419piecewise_constructE,@object
	.size		_ZN34_INTERNAL_5f48266f_4_k_cu_580d96b84cuda3std3__419piecewise_constructE,(_ZN34_INTERNAL_5f48266f_4_k_cu_580d96b84cuda3std6ranges3__45__cpo5cdataE - _ZN34_INTERNAL_5f48266f_4_k_cu_580d96b84cuda3std3__419piecewise_constructE)
_ZN34_INTERNAL_5f48266f_4_k_cu_580d96b84cuda3std3__419piecewise_constructE:
	.zero		1
	.type		_ZN34_INTERNAL_5f48266f_4_k_cu_580d96b84cuda3std6ranges3__45__cpo5cdataE,@object
	.size		_ZN34_INTERNAL_5f48266f_4_k_cu_580d96b84cuda3std6ranges3__45__cpo5cdataE,(_ZN34_INTERNAL_5f48266f_4_k_cu_580d96b86thrust24THRUST_300001_SM_1000_NS12placeholders2_2E - _ZN34_INTERNAL_5f48266f_4_k_cu_580d96b84cuda3std6ranges3__45__cpo5cdataE)
_ZN34_INTERNAL_5f48266f_4_k_cu_580d96b84cuda3std6ranges3__45__cpo5cdataE:
	.zero		1
	.type		_ZN34_INTERNAL_5f48266f_4_k_cu_580d96b86thrust24THRUST_300001_SM_1000_NS12placeholders2_2E,@object
	.size		_ZN34_INTERNAL_5f48266f_4_k_cu_580d96b86thrust24THRUST_300001_SM_1000_NS12placeholders2_2E,(_ZN34_INTERNAL_5f48266f_4_k_cu_580d96b84cuda3std3__45__cpo3endE - _ZN34_INTERNAL_5f48266f_4_k_cu_580d96b86thrust24THRUST_300001_SM_1000_NS12placeholders2_2E)
_ZN34_INTERNAL_5f48266f_4_k_cu_580d96b86thrust24THRUST_300001_SM_1000_NS12placeholders2_2E:
	.zero		1
	.type		_ZN34_INTERNAL_5f48266f_4_k_cu_580d96b84cuda3std3__45__cpo3endE,@object
	.size		_ZN34_INTERNAL_5f48266f_4_k_cu_580d96b84cuda3std3__45__cpo3endE,(_ZN34_INTERNAL_5f48266f_4_k_cu_580d96b84cuda3std6ranges3__45__cpo3endE - _ZN34_INTERNAL_5f48266f_4_k_cu_580d96b84cuda3std3__45__cpo3endE)
_ZN34_INTERNAL_5f48266f_4_k_cu_580d96b84cuda3std3__45__cpo3endE:
	.zero		1
	.type		_ZN34_INTERNAL_5f48266f_4_k_cu_580d96b84cuda3std6ranges3__45__cpo3endE,@object
	.size		_ZN34_INTERNAL_5f48266f_4_k_cu_580d96b84cuda3std6ranges3__45__cpo3endE,(_ZN34_INTERNAL_5f48266f_4_k_cu_580d96b86thrust24THRUST_300001_SM_1000_NS12placeholders2_6E - _ZN34_INTERNAL_5f48266f_4_k_cu_580d96b84cuda3std6ranges3__45__cpo3endE)
_ZN34_INTERNAL_5f48266f_4_k_cu_580d96b84cuda3std6ranges3__45__cpo3endE:
	.zero		1
	.type		_ZN34_INTERNAL_5f48266f_4_k_cu_580d96b86thrust24THRUST_300001_SM_1000_NS12placeholders2_6E,@object
	.size		_ZN34_INTERNAL_5f48266f_4_k_cu_580d96b86thrust24THRUST_300001_SM_1000_NS12placeholders2_6E,(_ZN34_INTERNAL_5f48266f_4_k_cu_580d96b84cuda3std3__45__cpo4rendE - _ZN34_INTERNAL_5f48266f_4_k_cu_580d96b86thrust24THRUST_300001_SM_1000_NS12placeholders2_6E)
_ZN34_INTERNAL_5f48266f_4_k_cu_580d96b86thrust24THRUST_300001_SM_1000_NS12placeholders2_6E:
	.zero		1
	.type		_ZN34_INTERNAL_5f48266f_4_k_cu_580d96b84cuda3std3__45__cpo4rendE,@object
	.size		_ZN34_INTERNAL_5f48266f_4_k_cu_580d96b84cuda3std3__45__cpo4rendE,(_ZN34_INTERNAL_5f48266f_4_k_cu_580d96b84cuda3std6ranges3__45__cpo9iter_swapE - _ZN34_INTERNAL_5f48266f_4_k_cu_580d96b84cuda3std3__45__cpo4rendE)
_ZN34_INTERNAL_5f48266f_4_k_cu_580d96b84cuda3std3__45__cpo4rendE:
	.zero		1
	.type		_ZN34_INTERNAL_5f48266f_4_k_cu_580d96b84cuda3std6ranges3__45__cpo9iter_swapE,@object
	.size		_ZN34_INTERNAL_5f48266f_4_k_cu_580d96b84cuda3std6ranges3__45__cpo9iter_swapE,(_ZN34_INTERNAL_5f48266f_4_k_cu_580d96b84cuda3std3__48unexpectE - _ZN34_INTERNAL_5f48266f_4_k_cu_580d96b84cuda3std6ranges3__45__cpo9iter_swapE)
_ZN34_INTERNAL_5f48266f_4_k_cu_580d96b84cuda3std6ranges3__45__cpo9iter_swapE:
	.zero		1
	.type		_ZN34_INTERNAL_5f48266f_4_k_cu_580d96b84cuda3std3__48unexpectE,@object
	.size		_ZN34_INTERNAL_5f48266f_4_k_cu_580d96b84cuda3std3__48unexpectE,(_ZN34_INTERNAL_5f48266f_4_k_cu_580d96b86thrust24THRUST_300001_SM_1000_NS8cuda_cub3parE - _ZN34_INTERNAL_5f48266f_4_k_cu_580d96b84cuda3std3__48unexpectE)
_ZN34_INTERNAL_5f48266f_4_k_cu_580d96b84cuda3std3__48unexpectE:
	.zero		1
	.type		_ZN34_INTERNAL_5f48266f_4_k_cu_580d96b86thrust24THRUST_300001_SM_1000_NS8cuda_cub3parE,@object
	.size		_ZN34_INTERNAL_5f48266f_4_k_cu_580d96b86thrust24THRUST_300001_SM_1000_NS8cuda_cub3parE,(_ZN34_INTERNAL_5f48266f_4_k_cu_580d96b86thrust24THRUST_300001_SM_1000_NS12placeholders2_4E - _ZN34_INTERNAL_5f48266f_4_k_cu_580d96b86thrust24THRUST_300001_SM_1000_NS8cuda_cub3parE)
_ZN34_INTERNAL_5f48266f_4_k_cu_580d96b86thrust24THRUST_300001_SM_1000_NS8cuda_cub3parE:
	.zero		1
	.type		_ZN34_INTERNAL_5f48266f_4_k_cu_580d96b86thrust24THRUST_300001_SM_1000_NS12placeholders2_4E,@object
	.size		_ZN34_INTERNAL_5f48266f_4_k_cu_580d96b86thrust24THRUST_300001_SM_1000_NS12placeholders2_4E,(_ZN34_INTERNAL_5f48266f_4_k_cu_580d96b84cuda3std3__45__cpo4cendE - _ZN34_INTERNAL_5f48266f_4_k_cu_580d96b86thrust24THRUST_300001_SM_1000_NS12placeholders2_4E)
_ZN34_INTERNAL_5f48266f_4_k_cu_580d96b86thrust24THRUST_300001_SM_1000_NS12placeholders2_4E:
	.zero		1
	.type		_ZN34_INTERNAL_5f48266f_4_k_cu_580d96b84cuda3std3__45__cpo4cendE,@object
	.size		_ZN34_INTERNAL_5f48266f_4_k_cu_580d96b84cuda3std3__45__cpo4cendE,(_ZN34_INTERNAL_5f48266f_4_k_cu_580d96b84cuda3std6ranges3__45__cpo4cendE - _ZN34_INTERNAL_5f48266f_4_k_cu_580d96b84cuda3std3__45__cpo4cendE)
_ZN34_INTERNAL_5f48266f_4_k_cu_580d96b84cuda3std3__45__cpo4cendE:
	.zero		1
	.type		_ZN34_INTERNAL_5f48266f_4_k_cu_580d96b84cuda3std6ranges3__45__cpo4cendE,@object
	.size		_ZN34_INTERNAL_5f48266f_4_k_cu_580d96b84cuda3std6ranges3__45__cpo4cendE,(_ZN34_INTERNAL_5f48266f_4_k_cu_580d96b84cuda3std3__420unreachable_sentinelE - _ZN34_INTERNAL_5f48266f_4_k_cu_580d96b84cuda3std6ranges3__45__cpo4cendE)
_ZN34_INTERNAL_5f48266f_4_k_cu_580d96b84cuda3std6ranges3__45__cpo4cendE:
	.zero		1
	.type		_ZN34_INTERNAL_5f48266f_4_k_cu_580d96b84cuda3std3__420unreachable_sentinelE,@object
	.size		_ZN34_INTERNAL_5f48266f_4_k_cu_580d96b84cuda3std3__420unreachable_sentinelE,(_ZN34_INTERNAL_5f48266f_4_k_cu_580d96b84cuda3std6ranges3__45__cpo5ssizeE - _ZN34_INTERNAL_5f48266f_4_k_cu_580d96b84cuda3std3__420unreachable_sentinelE)
_ZN34_INTERNAL_5f48266f_4_k_cu_580d96b84cuda3std3__420unreachable_sentinelE:
	.zero		1
	.type		_ZN34_INTERNAL_5f48266f_4_k_cu_580d96b84cuda3std6ranges3__45__cpo5ssizeE,@object
	.size		_ZN34_INTERNAL_5f48266f_4_k_cu_580d96b84cuda3std6ranges3__45__cpo5ssizeE,(_ZN34_INTERNAL_5f48266f_4_k_cu_580d96b86thrust24THRUST_300001_SM_1000_NS12placeholders2_8E - _ZN34_INTERNAL_5f48266f_4_k_cu_580d96b84cuda3std6ranges3__45__cpo5ssizeE)
_ZN34_INTERNAL_5f48266f_4_k_cu_580d96b84cuda3std6ranges3__45__cpo5ssizeE:
	.zero		1
	.type		_ZN34_INTERNAL_5f48266f_4_k_cu_580d96b86thrust24THRUST_300001_SM_1000_NS12placeholders2_8E,@object
	.size		_ZN34_INTERNAL_5f48266f_4_k_cu_580d96b86thrust24THRUST_300001_SM_1000_NS12placeholders2_8E,(_ZN34_INTERNAL_5f48266f_4_k_cu_580d96b84cuda3std3__45__cpo5crendE - _ZN34_INTERNAL_5f48266f_4_k_cu_580d96b86thrust24THRUST_300001_SM_1000_NS12placeholders2_8E)
_ZN34_INTERNAL_5f48266f_4_k_cu_580d96b86thrust24THRUST_300001_SM_1000_NS12placeholders2_8E:
	.zero		1
	.type		_ZN34_INTERNAL_5f48266f_4_k_cu_580d96b84cuda3std3__45__cpo5crendE,@object
	.size		_ZN34_INTERNAL_5f48266f_4_k_cu_580d96b84cuda3std3__45__cpo5crendE,(_ZN34_INTERNAL_5f48266f_4_k_cu_580d96b84cuda3std6ranges3__45__cpo4prevE - _ZN34_INTERNAL_5f48266f_4_k_cu_580d96b84cuda3std3__45__cpo5crendE)
_ZN34_INTERNAL_5f48266f_4_k_cu_580d96b84cuda3std3__45__cpo5crendE:
	.zero		1
	.type		_ZN34_INTERNAL_5f48266f_4_k_cu_580d96b84cuda3std6ranges3__45__cpo4prevE,@object
	.size		_ZN34_INTERNAL_5f48266f_4_k_cu_580d96b84cuda3std6ranges3__45__cpo4prevE,(_ZN34_INTERNAL_5f48266f_4_k_cu_580d96b84cuda3std6ranges3__45__cpo9iter_moveE - _ZN34_INTERNAL_5f48266f_4_k_cu_580d96b84cuda3std6ranges3__45__cpo4prevE)
_ZN34_INTERNAL_5f48266f_4_k_cu_580d96b84cuda3std6ranges3__45__cpo4prevE:
	.zero		1
	.type		_ZN34_INTERNAL_5f48266f_4_k_cu_580d96b84cuda3std6ranges3__45__cpo9iter_moveE,@object
	.size		_ZN34_INTERNAL_5f48266f_4_k_cu_580d96b84cuda3std6ranges3__45__cpo9iter_moveE,(_ZN34_INTERNAL_5f48266f_4_k_cu_580d96b86thrust24THRUST_300001_SM_1000_NS6system6detail10sequential3seqE - _ZN34_INTERNAL_5f48266f_4_k_cu_580d96b84cuda3std6ranges3__45__cpo9iter_moveE)
_ZN34_INTERNAL_5f48266f_4_k_cu_580d96b84cuda3std6ranges3__45__cpo9iter_moveE:
	.zero		1
	.type		_ZN34_INTERNAL_5f48266f_4_k_cu_580d96b86thrust24THRUST_300001_SM_1000_NS6system6detail10sequential3seqE,@object
	.size		_ZN34_INTERNAL_5f48266f_4_k_cu_580d96b86thrust24THRUST_300001_SM_1000_NS6system6detail10sequential3seqE,(.L_31 - _ZN34_INTERNAL_5f48266f_4_k_cu_580d96b86thrust24THRUST_300001_SM_1000_NS6system6detail10sequential3seqE)
_ZN34_INTERNAL_5f48266f_4_k_cu_580d96b86thrust24THRUST_300001_SM_1000_NS6system6detail10sequential3seqE:
	.zero		1
.L_31:


//--------------------- .nv.constant0._ZN3cub18CUB_300001_SM_10006detail8for_each13static_kernelINS2_12policy_hub_t12policy_500_tEmN6thrust24THRUST_300001_SM_1000_NS8cuda_cub20__uninitialized_fill7functorINS7_10device_ptrIfEEfEEEEvT0_T1_ --------------------------
	.section	.nv.constant0._ZN3cub18CUB_300001_SM_10006detail8for_each13static_kernelINS2_12policy_hub_t12policy_500_tEmN6thrust24THRUST_300001_SM_1000_NS8cuda_cub20__uninitialized_fill7functorINS7_10device_ptrIfEEfEEEEvT0_T1_,"a",@progbits
	.sectionflags	@""
	.align	4
.nv.constant0._ZN3cub18CUB_300001_SM_10006detail8for_each13static_kernelINS2_12policy_hub_t12policy_500_tEmN6thrust24THRUST_300001_SM_1000_NS8cuda_cub20__uninitialized_fill7functorINS7_10device_ptrIfEEfEEEEvT0_T1_:
	.zero		920


//--------------------- .nv.constant0._ZN3cub18CUB_300001_SM_10006detail11EmptyKernelIvEEvv --------------------------
	.section	.nv.constant0._ZN3cub18CUB_300001_SM_10006detail11EmptyKernelIvEEvv,"a",@progbits
	.sectionflags	@""
	.align	4
.nv.constant0._ZN3cub18CUB_300001_SM_10006detail11EmptyKernelIvEEvv:
	.zero		896


//--------------------- .nv.constant0._Z25distanceCalculationKernelPKfS0_iiPfS1_ --------------------------
	.section	.nv.constant0._Z25distanceCalculationKernelPKfS0_iiPfS1_,"a",@progbits
	.sectionflags	@""
	.align	4
.nv.constant0._Z25distanceCalculationKernelPKfS0_iiPfS1_:
	.zero		936


//--------------------- SYMBOLS --------------------------

	.type		.nv.reservedSmem.offset0,@object
	.size		.nv.reservedSmem.offset0,0x4
